// auto-generated by cutlass_sweep.gemm — config: {"arch": "sm_100", "cluster_m": 1, "cluster_n": 1, "dtype": "int8", "dtype_b": "int8", "layout": "nt", "stages": 0, "tile_k": 128, "tile_m": 128, "tile_n": 176}
#include "cutlass/cutlass.h"
#include "cutlass/gemm/collective/collective_builder.hpp"
#include "cutlass/gemm/device/gemm_universal_adapter.h"
#include "cutlass/gemm/kernel/gemm_universal.hpp"
#include "cutlass/epilogue/collective/collective_builder.hpp"

using ElemA = int8_t;
using ElemB = int8_t;
using ElemCD = int8_t;
using Acc  = int32_t;
using TileShape    = cute::Shape<cute::_128, cute::_176, cute::_128>;
using ClusterShape = cute::Shape<cute::_1, cute::_1, cute::_1>;

using CollectiveEpilogue = typename cutlass::epilogue::collective::CollectiveBuilder<
    cutlass::arch::Sm100, cutlass::arch::OpClassTensorOp,
    TileShape, ClusterShape,
    cutlass::epilogue::collective::EpilogueTileAuto,
    Acc, Acc,
    ElemCD, cutlass::layout::RowMajor, 128 / cutlass::sizeof_bits<ElemCD>::value,
    ElemCD, cutlass::layout::RowMajor, 128 / cutlass::sizeof_bits<ElemCD>::value,
    cutlass::epilogue::collective::EpilogueScheduleAuto
  >::CollectiveOp;

using CollectiveMainloop = typename cutlass::gemm::collective::CollectiveBuilder<
    cutlass::arch::Sm100, cutlass::arch::OpClassTensorOp,
    ElemA, cutlass::layout::RowMajor, 128 / cutlass::sizeof_bits<ElemA>::value,
    ElemB, cutlass::layout::ColumnMajor, 128 / cutlass::sizeof_bits<ElemB>::value,
    Acc,
    TileShape, ClusterShape,
    cutlass::gemm::collective::StageCountAutoCarveout<static_cast<int>(sizeof(typename CollectiveEpilogue::SharedStorage))>,
    cutlass::gemm::collective::KernelScheduleAuto
  >::CollectiveOp;

using GemmKernel = cutlass::gemm::kernel::GemmUniversal<
    cute::Shape<int,int,int,int>,
    CollectiveMainloop,
    CollectiveEpilogue
>;
using Gemm = cutlass::gemm::device::GemmUniversalAdapter<GemmKernel>;

// Force the device kernel symbol into the cubin without needing a host main.
auto* _anchor = &cutlass::device_kernel<GemmKernel>;


// ===== COMPILED SASS (sm_100a) =====

	.target	sm_100a

	.elftype	@"ET_EXEC"


//--------------------- .note.nv.tkinfo           --------------------------
	.section	.note.nv.tkinfo,"",@"SHT_NOTE"
	.sectionflags	@"SHF_NOTE_NV_TKINFO"
	.tkinfo
        /*0018*/ 	.word	0x00000002
        /*0030*/ 	.string	""
        /*0030*/ 	.string	"ptxas"
        /*0030*/ 	.string	"Cuda compilation tools, release 13.0, V13.0.88"
        /*0030*/ 	.string	"Build cuda_13.0.r13.0/compiler.36424714_0"
        /*0030*/ 	.string	"-arch sm_100a -m 64 "



//--------------------- .note.nv.cuinfo           --------------------------
	.section	.note.nv.cuinfo,"",@"SHT_NOTE"
	.sectionflags	@"SHF_NOTE_NV_CUINFO"
        /*0018*/ 	.short	0x0002
        /*001a*/ 	.short	0x0064
        /*001c*/ 	.short	0x0082
	.zero		2


//--------------------- .nv.info                  --------------------------
	.section	.nv.info,"",@"SHT_CUDA_INFO"
	.align	4


	//----- nvinfo : EIATTR_REGCOUNT
	.align		4
        /*0000*/ 	.byte	0x04, 0x2f
        /*0002*/ 	.short	(.L_16 - .L_15)
	.align		4
.L_15:
        /*0004*/ 	.word	index@(_ZN7cutlass13device_kernelINS_4gemm6kernel13GemmUniversalIN4cute5tupleIJiiiiEEENS1_10collective13CollectiveMmaINS1_35MainloopSm100TmaUmmaWarpSpecializedILi4ELi2ELi2ENS5_IJNS4_1CILi1EEESB_SB_EEEEENS5_IJNSA_ILi128EEENSA_ILi176EEESE_EEEaNS5_IJlSB_lEEEaSH_NS4_8TiledMMAINS4_8MMA_AtomIJNS4_15SM100_MMA_S8_SSIaaiLi128ELi176ELNS4_4UMMA5MajorE0ELSM_0ELNSL_8SaturateE0EEEEEENS4_6LayoutISC_NS5_IJNSA_ILi0EEESR_SR_EEEEENS5_IJNS4_10UnderscoreESU_SU_EEEEENS4_13SM90_TMA_LOADENS4_14ComposedLayoutINS4_7SwizzleILi3ELi4ELi3EEENS4_18smem_ptr_flag_bitsILi8EEENSQ_INS5_IJNSA_ILi8EEESE_EEENS5_IJSE_SB_EEEEEEEvNS4_8identityESX_S17_vS18_EENS_8epilogue10collective18CollectiveEpilogueINS1A_23Sm100TmaWarpSpecializedILi1ELi1ELi176ELb0ELb0EEEJSG_NS5_IJNSQ_ISE_SB_EENSQ_ISF_SB_EEEEEaSH_aSH_NS1A_6fusion15FusionCallbacksIS1E_NS1I_17LinearCombinationIaiaiLNS_15FloatRoundStyleE2EEESG_S1H_JEEENS4_5SM1004TMEM4LOAD26SM100_TMEM_LOAD_32dp32b16xESX_NSY_INSZ_ILi0ELi4ELi3EEES12_NSQ_INS5_IJS13_NSA_ILi16EEEEEENS5_IJS1T_SB_EEEEEEENS4_39AutoVectorizingCopyWithAssumedAlignmentILi128EEENS4_14SM90_TMA_STOREES1X_S1Z_S1Z_EEEvvEEEEvNT_6ParamsE)
        /*0008*/ 	.word	0x000000ff


	//----- nvinfo : EIATTR_FRAME_SIZE
	.align		4
.L_16:
        /*000c*/ 	.byte	0x04, 0x11
        /*000e*/ 	.short	(.L_18 - .L_17)
	.align		4
.L_17:
        /*0010*/ 	.word	index@($__internal_2_$__cuda_sm10x_tcgen05_guardrail_trap_unallocated_columns_being_dealloced)
        /*0014*/ 	.word	0x00000020


	//----- nvinfo : EIATTR_FRAME_SIZE
	.align		4
.L_18:
        /*0018*/ 	.byte	0x04, 0x11
        /*001a*/ 	.short	(.L_20 - .L_19)
	.align		4
.L_19:
        /*001c*/ 	.word	index@($__internal_1_$__cuda_sm10x_tcgen05_guardrail_trap_phase_invalid_during_alloc)
        /*0020*/ 	.word	0x00000020


	//----- nvinfo : EIATTR_FRAME_SIZE
	.align		4
.L_20:
        /*0024*/ 	.byte	0x04, 0x11
        /*0026*/ 	.short	(.L_22 - .L_21)
	.align		4
.L_21:
        /*0028*/ 	.word	index@($__internal_0_$__cuda_sm10x_tcgen05_guardrail_trap_col_being_dealloced_not_returned_by_alloc)
        /*002c*/ 	.word	0x00000020


	//----- nvinfo : EIATTR_FRAME_SIZE
	.align		4
.L_22:
        /*0030*/ 	.byte	0x04, 0x11
        /*0032*/ 	.short	(.L_24 - .L_23)
	.align		4
.L_23:
        /*0034*/ 	.word	index@(_ZN7cutlass13device_kernelINS_4gemm6kernel13GemmUniversalIN4cute5tupleIJiiiiEEENS1_10collective13CollectiveMmaINS1_35MainloopSm100TmaUmmaWarpSpecializedILi4ELi2ELi2ENS5_IJNS4_1CILi1EEESB_SB_EEEEENS5_IJNSA_ILi128EEENSA_ILi176EEESE_EEEaNS5_IJlSB_lEEEaSH_NS4_8TiledMMAINS4_8MMA_AtomIJNS4_15SM100_MMA_S8_SSIaaiLi128ELi176ELNS4_4UMMA5MajorE0ELSM_0ELNSL_8SaturateE0EEEEEENS4_6LayoutISC_NS5_IJNSA_ILi0EEESR_SR_EEEEENS5_IJNS4_10UnderscoreESU_SU_EEEEENS4_13SM90_TMA_LOADENS4_14ComposedLayoutINS4_7SwizzleILi3ELi4ELi3EEENS4_18smem_ptr_flag_bitsILi8EEENSQ_INS5_IJNSA_ILi8EEESE_EEENS5_IJSE_SB_EEEEEEEvNS4_8identityESX_S17_vS18_EENS_8epilogue10collective18CollectiveEpilogueINS1A_23Sm100TmaWarpSpecializedILi1ELi1ELi176ELb0ELb0EEEJSG_NS5_IJNSQ_ISE_SB_EENSQ_ISF_SB_EEEEEaSH_aSH_NS1A_6fusion15FusionCallbacksIS1E_NS1I_17LinearCombinationIaiaiLNS_15FloatRoundStyleE2EEESG_S1H_JEEENS4_5SM1004TMEM4LOAD26SM100_TMEM_LOAD_32dp32b16xESX_NSY_INSZ_ILi0ELi4ELi3EEES12_NSQ_INS5_IJS13_NSA_ILi16EEEEEENS5_IJS1T_SB_EEEEEEENS4_39AutoVectorizingCopyWithAssumedAlignmentILi128EEENS4_14SM90_TMA_STOREES1X_S1Z_S1Z_EEEvvEEEEvNT_6ParamsE)
        /*0038*/ 	.word	0x00000020


	//----- nvinfo : EIATTR_MIN_STACK_SIZE
	.align		4
.L_24:
        /*003c*/ 	.byte	0x04, 0x12
        /*003e*/ 	.short	(.L_26 - .L_25)
	.align		4
.L_25:
        /*0040*/ 	.word	index@(_ZN7cutlass13device_kernelINS_4gemm6kernel13GemmUniversalIN4cute5tupleIJiiiiEEENS1_10collective13CollectiveMmaINS1_35MainloopSm100TmaUmmaWarpSpecializedILi4ELi2ELi2ENS5_IJNS4_1CILi1EEESB_SB_EEEEENS5_IJNSA_ILi128EEENSA_ILi176EEESE_EEEaNS5_IJlSB_lEEEaSH_NS4_8TiledMMAINS4_8MMA_AtomIJNS4_15SM100_MMA_S8_SSIaaiLi128ELi176ELNS4_4UMMA5MajorE0ELSM_0ELNSL_8SaturateE0EEEEEENS4_6LayoutISC_NS5_IJNSA_ILi0EEESR_SR_EEEEENS5_IJNS4_10UnderscoreESU_SU_EEEEENS4_13SM90_TMA_LOADENS4_14ComposedLayoutINS4_7SwizzleILi3ELi4ELi3EEENS4_18smem_ptr_flag_bitsILi8EEENSQ_INS5_IJNSA_ILi8EEESE_EEENS5_IJSE_SB_EEEEEEEvNS4_8identityESX_S17_vS18_EENS_8epilogue10collective18CollectiveEpilogueINS1A_23Sm100TmaWarpSpecializedILi1ELi1ELi176ELb0ELb0EEEJSG_NS5_IJNSQ_ISE_SB_EENSQ_ISF_SB_EEEEEaSH_aSH_NS1A_6fusion15FusionCallbacksIS1E_NS1I_17LinearCombinationIaiaiLNS_15FloatRoundStyleE2EEESG_S1H_JEEENS4_5SM1004TMEM4LOAD26SM100_TMEM_LOAD_32dp32b16xESX_NSY_INSZ_ILi0ELi4ELi3EEES12_NSQ_INS5_IJS13_NSA_ILi16EEEEEENS5_IJS1T_SB_EEEEEEENS4_39AutoVectorizingCopyWithAssumedAlignmentILi128EEENS4_14SM90_TMA_STOREES1X_S1Z_S1Z_EEEvvEEEEvNT_6ParamsE)
        /*0044*/ 	.word	0x00000020
.L_26:


//--------------------- .nv.compat                --------------------------
	.section	.nv.compat,"",@"SHT_CUDA_COMPAT_INFO"
	.align	4
        /*0000*/ 	.byte	0x02, 0x09, 0x01, 0x00, 0x02, 0x02, 0x03, 0x00, 0x02, 0x05, 0x06, 0x00, 0x03, 0x07, 0x01, 0x01
        /*0010*/ 	.byte	0x02, 0x03, 0x01, 0x00, 0x02, 0x06, 0x01, 0x00, 0x04, 0x0b, 0x08, 0x00, 0x01, 0x00, 0x00, 0x00
        /*0020*/ 	.byte	0x00, 0x00, 0x00, 0x00


//--------------------- .nv.info._ZN7cutlass13device_kernelINS_4gemm6kernel13GemmUniversalIN4cute5tupleIJiiiiEEENS1_10collective13CollectiveMmaINS1_35MainloopSm100TmaUmmaWarpSpecializedILi4ELi2ELi2ENS5_IJNS4_1CILi1EEESB_SB_EEEEENS5_IJNSA_ILi128EEENSA_ILi176EEESE_EEEaNS5_IJlSB_lEEEaSH_NS4_8TiledMMAINS4_8MMA_AtomIJNS4_15SM100_MMA_S8_SSIaaiLi128ELi176ELNS4_4UMMA5MajorE0ELSM_0ELNSL_8SaturateE0EEEEEENS4_6LayoutISC_NS5_IJNSA_ILi0EEESR_SR_EEEEENS5_IJNS4_10UnderscoreESU_SU_EEEEENS4_13SM90_TMA_LOADENS4_14ComposedLayoutINS4_7SwizzleILi3ELi4ELi3EEENS4_18smem_ptr_flag_bitsILi8EEENSQ_INS5_IJNSA_ILi8EEESE_EEENS5_IJSE_SB_EEEEEEEvNS4_8identityESX_S17_vS18_EENS_8epilogue10collective18CollectiveEpilogueINS1A_23Sm100TmaWarpSpecializedILi1ELi1ELi176ELb0ELb0EEEJSG_NS5_IJNSQ_ISE_SB_EENSQ_ISF_SB_EEEEEaSH_aSH_NS1A_6fusion15FusionCallbacksIS1E_NS1I_17LinearCombinationIaiaiLNS_15FloatRoundStyleE2EEESG_S1H_JEEENS4_5SM1004TMEM4LOAD26SM100_TMEM_LOAD_32dp32b16xESX_NSY_INSZ_ILi0ELi4ELi3EEES12_NSQ_INS5_IJS13_NSA_ILi16EEEEEENS5_IJS1T_SB_EEEEEEENS4_39AutoVectorizingCopyWithAssumedAlignmentILi128EEENS4_14SM90_TMA_STOREES1X_S1Z_S1Z_EEEvvEEEEvNT_6ParamsE --------------------------
	.section	.nv.info._ZN7cutlass13device_kernelINS_4gemm6kernel13GemmUniversalIN4cute5tupleIJiiiiEEENS1_10collective13CollectiveMmaINS1_35MainloopSm100TmaUmmaWarpSpecializedILi4ELi2ELi2ENS5_IJNS4_1CILi1EEESB_SB_EEEEENS5_IJNSA_ILi128EEENSA_ILi176EEESE_EEEaNS5_IJlSB_lEEEaSH_NS4_8TiledMMAINS4_8MMA_AtomIJNS4_15SM100_MMA_S8_SSIaaiLi128ELi176ELNS4_4UMMA5MajorE0ELSM_0ELNSL_8SaturateE0EEEEEENS4_6LayoutISC_NS5_IJNSA_ILi0EEESR_SR_EEEEENS5_IJNS4_10UnderscoreESU_SU_EEEEENS4_13SM90_TMA_LOADENS4_14ComposedLayoutINS4_7SwizzleILi3ELi4ELi3EEENS4_18smem_ptr_flag_bitsILi8EEENSQ_INS5_IJNSA_ILi8EEESE_EEENS5_IJSE_SB_EEEEEEEvNS4_8identityESX_S17_vS18_EENS_8epilogue10collective18CollectiveEpilogueINS1A_23Sm100TmaWarpSpecializedILi1ELi1ELi176ELb0ELb0EEEJSG_NS5_IJNSQ_ISE_SB_EENSQ_ISF_SB_EEEEEaSH_aSH_NS1A_6fusion15FusionCallbacksIS1E_NS1I_17LinearCombinationIaiaiLNS_15FloatRoundStyleE2EEESG_S1H_JEEENS4_5SM1004TMEM4LOAD26SM100_TMEM_LOAD_32dp32b16xESX_NSY_INSZ_ILi0ELi4ELi3EEES12_NSQ_INS5_IJS13_NSA_ILi16EEEEEENS5_IJS1T_SB_EEEEEEENS4_39AutoVectorizingCopyWithAssumedAlignmentILi128EEENS4_14SM90_TMA_STOREES1X_S1Z_S1Z_EEEvvEEEEvNT_6ParamsE,"",@"SHT_CUDA_INFO"
	.sectionflags	@""
	.align	4


	//----- nvinfo : EIATTR_CUDA_API_VERSION
	.align		4
        /*0000*/ 	.byte	0x04, 0x37
        /*0002*/ 	.short	(.L_28 - .L_27)
.L_27:
        /*0004*/ 	.word	0x00000082


	//----- nvinfo : EIATTR_KPARAM_INFO
	.align		4
.L_28:
        /*0008*/ 	.byte	0x04, 0x17
        /*000a*/ 	.short	(.L_30 - .L_29)
.L_29:
        /*000c*/ 	.word	0x00000000
        /*0010*/ 	.short	0x0000
        /*0012*/ 	.short	0x0000
        /*0014*/ 	.byte	0x00, 0xf0, 0x01, 0x20


	//----- nvinfo : EIATTR_AT_ENTRY_FRAGMENTS
	.align		4
.L_30:
        /*0018*/ 	.byte	0x04, 0x4f
        /*001a*/ 	.short	(.L_32 - .L_31)


	//   ....[0]....
.L_31:
        /*001c*/ 	.word	0x00000006


	//----- nvinfo : EIATTR_RESERVED_SMEM_USED
	.align		4
.L_32:
        /*0020*/ 	.byte	0x01, 0x41
	.zero		2


	//----- nvinfo : EIATTR_SPARSE_MMA_MASK
	.align		4
        /*0024*/ 	.byte	0x03, 0x50
        /*0026*/ 	.short	0x0000


	//----- nvinfo : EIATTR_TCGEN05_1CTA_USED
	.align		4
        /*0028*/ 	.byte	0x01, 0x51
	.zero		2


	//----- nvinfo : EIATTR_MAXREG_COUNT
	.align		4
        /*002c*/ 	.byte	0x03, 0x1b
        /*002e*/ 	.short	0x00ff


	//----- nvinfo : EIATTR_NUM_BARRIERS
	.align		4
        /*0030*/ 	.byte	0x02, 0x4c
        /*0032*/ 	.byte	0x07
	.zero		1


	//----- nvinfo : EIATTR_EXTERNS
	.align		4
        /*0034*/ 	.byte	0x04, 0x0f
        /*0036*/ 	.short	(.L_34 - .L_33)


	//   ....[0]....
	.align		4
.L_33:
        /*0038*/ 	.word	index@(__assertfail)


	//----- nvinfo : EIATTR_ANNOTATIONS
	.align		4
.L_34:
        /*003c*/ 	.byte	0x04, 0x55
        /*003e*/ 	.short	(.L_36 - .L_35)


	//   ....[0]....
.L_35:
        /*0040*/ 	.word	0x00000001
        /*0044*/ 	.byte	0xc0, 0x00, 0x00, 0x00, 0x01, 0x00, 0x00, 0x00, 0x60, 0x01, 0x00, 0x00, 0x01, 0x00, 0x00, 0x00
        /* <DEDUP_REMOVED lines=12> */
        /*0114*/ 	.byte	0xd0, 0xa2, 0x00, 0x00, 0x01, 0x00, 0x00, 0x00, 0xe0, 0xa2, 0x00, 0x00


	//----- nvinfo : EIATTR_MERCURY_ISA_VERSION
	.align		4
.L_36:
        /*0120*/ 	.byte	0x03, 0x5f
        /*0122*/ 	.short	0x0101


	//----- nvinfo : EIATTR_INT_WARP_WIDE_INSTR_OFFSETS
	.align		4
        /*0124*/ 	.byte	0x04, 0x31
        /*0126*/ 	.short	(.L_38 - .L_37)


	//   ....[0]....
.L_37:
        /*0128*/ 	.word	0x00003780


	//   ....[1]....
        /*012c*/ 	.word	0x000037a0


	//   ....[2]....
        /*0130*/ 	.word	0x000037d0


	//   ....[3]....
        /*0134*/ 	.word	0x00004390


	//   ....[4]....
        /*0138*/ 	.word	0x00004420


	//   ....[5]....
        /*013c*/ 	.word	0x00004480


	//   ....[6]....
        /*0140*/ 	.word	0x000044e0


	//   ....[7]....
        /*0144*/ 	.word	0x00004540


	//   ....[8]....
        /*0148*/ 	.word	0x000045a0


	//   ....[9]....
        /*014c*/ 	.word	0x00004620


	//   ....[10]....
        /*0150*/ 	.word	0x00004660


	//   ....[11]....
        /*0154*/ 	.word	0x00004680


	//   ....[12]....
        /*0158*/ 	.word	0x000046a0


	//   ....[13]....
        /*015c*/ 	.word	0x00004730


	//   ....[14]....
        /*0160*/ 	.word	0x00004760


	//----- nvinfo : EIATTR_COOP_GROUP_MASK_REGIDS
	.align		4
.L_38:
        /*0164*/ 	.byte	0x04, 0x29
        /*0166*/ 	.short	(.L_40 - .L_39)


	//   ....[0]....
.L_39:
        /*0168*/ 	.word	0xffffffff


	//   ....[1]....
        /*016c*/ 	.word	0xffffffff


	//   ....[2]....
        /*0170*/ 	.word	0xffffffff


	//   ....[3]....
        /*0174*/ 	.word	0xffffffff


	//   ....[4]....
        /*0178*/ 	.word	0xffffffff


	//   ....[5]....
        /*017c*/ 	.word	0xffffffff


	//   ....[6]....
        /*0180*/ 	.word	0xffffffff


	//   ....[7]....
        /*0184*/ 	.word	0xffffffff


	//   ....[8]....
        /*0188*/ 	.word	0xffffffff


	//   ....[9]....
        /*018c*/ 	.word	0xffffffff


	//   ....[10]....
        /*0190*/ 	.word	0xffffffff


	//   ....[11]....
        /*0194*/ 	.word	0xffffffff


	//   ....[12]....
        /*0198*/ 	.word	0xffffffff


	//----- nvinfo : EIATTR_COOP_GROUP_INSTR_OFFSETS
	.align		4
.L_40:
        /*019c*/ 	.byte	0x04, 0x28
        /*019e*/ 	.short	(.L_42 - .L_41)


	//   ....[0]....
.L_41:
        /*01a0*/ 	.word	0x00000090


	//   ....[1]....
        /*01a4*/ 	.word	0x00000520


	//   ....[2]....
        /*01a8*/ 	.word	0x00000690


	//   ....[3]....
        /*01ac*/ 	.word	0x000007d0


	//   ....[4]....
        /*01b0*/ 	.word	0x000008d0


	//   ....[5]....
        /*01b4*/ 	.word	0x00000a40


	//   ....[6]....
        /*01b8*/ 	.word	0x00000ba0


	//   ....[7]....
        /*01bc*/ 	.word	0x00001cd0


	//   ....[8]....
        /*01c0*/ 	.word	0x00002b10


	//   ....[9]....
        /*01c4*/ 	.word	0x00002d20


	//   ....[10]....
        /*01c8*/ 	.word	0x00002d50


	//   ....[11]....
        /*01cc*/ 	.word	0x00003660


	//   ....[12]....
        /*01d0*/ 	.word	0x00003890


	//----- nvinfo : EIATTR_VRC_CTA_INIT_COUNT
	.align		4
.L_42:
        /*01d4*/ 	.byte	0x02, 0x4a
        /*01d6*/ 	.byte	0x80
	.zero		1


	//----- nvinfo : EIATTR_SYSCALL_OFFSETS
	.align		4
        /*01d8*/ 	.byte	0x04, 0x46
        /*01da*/ 	.short	(.L_44 - .L_43)


	//   ....[0]....
.L_43:
        /*01dc*/ 	.word	0x00005c80


	//   ....[1]....
        /*01e0*/ 	.word	0x00005df0


	//   ....[2]....
        /*01e4*/ 	.word	0x00005f60


	//   ....[3]....
        /*01e8*/ 	.word	0x000060d0


	//   ....[4]....
        /*01ec*/ 	.word	0x00006240


	//   ....[5]....
        /*01f0*/ 	.word	0x000063b0


	//   ....[6]....
        /*01f4*/ 	.word	0x00006520


	//   ....[7]....
        /*01f8*/ 	.word	0x00006690


	//   ....[8]....
        /*01fc*/ 	.word	0x00006800


	//   ....[9]....
        /*0200*/ 	.word	0x00006970


	//   ....[10]....
        /*0204*/ 	.word	0x00006ae0


	//----- nvinfo : EIATTR_MBARRIER_INSTR_OFFSETS
	.align		4
.L_44:
        /*0208*/ 	.byte	0x04, 0x39
        /*020a*/ 	.short	(.L_46 - .L_45)


	//   ....[0]....
.L_45:
        /*020c*/ 	.word	0x00000600
        /*0210*/ 	.word	0x000000ff
        /*0214*/ 	.word	0x00000000
        /*0218*/ 	.short	0x0100
        /*021a*/ 	.byte	0x05
	.zero		1


	//   ....[1]....
        /*021c*/ 	.word	0x00000610
        /*0220*/ 	.word	0x000000ff
        /*0224*/ 	.word	0x00000020
        /*0228*/ 	.short	0x0100
        /*022a*/ 	.byte	0x05
	.zero		1


	//   ....[2]....
        /*022c*/ 	.word	0x00000620
        /*0230*/ 	.word	0x000000ff
        /*0234*/ 	.word	0x00000008
        /*0238*/ 	.short	0x0100
        /*023a*/ 	.byte	0x05
	.zero		1


	//   ....[3]....
        /*023c*/ 	.word	0x00000630
        /*0240*/ 	.word	0x000000ff
        /*0244*/ 	.word	0x00000028
        /*0248*/ 	.short	0x0100
        /*024a*/ 	.byte	0x05
	.zero		1


	//   ....[4]....
        /*024c*/ 	.word	0x00000640
        /*0250*/ 	.word	0x000000ff
        /*0254*/ 	.word	0x00000010
        /*0258*/ 	.short	0x0100
        /*025a*/ 	.byte	0x05
	.zero		1


	//   ....[5]....
        /*025c*/ 	.word	0x00000650
        /*0260*/ 	.word	0x000000ff
        /*0264*/ 	.word	0x00000030
        /*0268*/ 	.short	0x0100
        /*026a*/ 	.byte	0x05
	.zero		1


	//   ....[6]....
        /*026c*/ 	.word	0x00000660
        /*0270*/ 	.word	0x000000ff
        /*0274*/ 	.word	0x00000018
        /*0278*/ 	.short	0x0100
        /*027a*/ 	.byte	0x05
	.zero		1


	//   ....[7]....
        /*027c*/ 	.word	0x00000670
        /*0280*/ 	.word	0x000000ff
        /*0284*/ 	.word	0x00000038
        /*0288*/ 	.short	0x0100
        /*028a*/ 	.byte	0x05
	.zero		1


	//   ....[8]....
        /*028c*/ 	.word	0x000007a0
        /*0290*/ 	.word	0x000000ff
        /*0294*/ 	.word	0x00000040
        /*0298*/ 	.short	0x0100
        /*029a*/ 	.byte	0x06
	.zero		1


	//   ....[9]....
        /*029c*/ 	.word	0x000007b0
        /*02a0*/ 	.word	0x000000ff
        /*02a4*/ 	.word	0x00000048
        /*02a8*/ 	.short	0x0100
        /*02aa*/ 	.byte	0x06
	.zero		1


	//   ....[10]....
        /*02ac*/ 	.word	0x000008a0
        /*02b0*/ 	.word	0x000000ff
        /*02b4*/ 	.word	0x00000050
        /*02b8*/ 	.short	0x0100
        /*02ba*/ 	.byte	0x05
	.zero		1


	//   ....[11]....
        /*02bc*/ 	.word	0x000008b0
        /*02c0*/ 	.word	0x000000ff
        /*02c4*/ 	.word	0x00000058
        /*02c8*/ 	.short	0x0100
        /*02ca*/ 	.byte	0x05
	.zero		1


	//   ....[12]....
        /*02cc*/ 	.word	0x000009f0
        /*02d0*/ 	.word	0x000000ff
        /*02d4*/ 	.word	0x00000060
        /*02d8*/ 	.short	0x0100
        /*02da*/ 	.byte	0x05
	.zero		1


	//   ....[13]....
        /*02dc*/ 	.word	0x00000a00
        /*02e0*/ 	.word	0x000000ff
        /*02e4*/ 	.word	0x00000070
        /*02e8*/ 	.short	0x0100
        /*02ea*/ 	.byte	0x05
	.zero		1


	//   ....[14]....
        /*02ec*/ 	.word	0x00000a10
        /*02f0*/ 	.word	0x000000ff
        /*02f4*/ 	.word	0x00000068
        /*02f8*/ 	.short	0x0100
        /*02fa*/ 	.byte	0x05
	.zero		1


	//   ....[15]....
        /*02fc*/ 	.word	0x00000a20
        /*0300*/ 	.word	0x000000ff
        /*0304*/ 	.word	0x00000078
        /*0308*/ 	.short	0x0100
        /*030a*/ 	.byte	0x05
	.zero		1


	//   ....[16]....
        /*030c*/ 	.word	0x00000b50
        /*0310*/ 	.word	0x000000ff
        /*0314*/ 	.word	0x00000080
        /*0318*/ 	.short	0x0100
        /*031a*/ 	.byte	0x06
	.zero		1


	//   ....[17]....
        /*031c*/ 	.word	0x00000b60
        /*0320*/ 	.word	0x000000ff
        /*0324*/ 	.word	0x00000090
        /*0328*/ 	.short	0x0100
        /*032a*/ 	.byte	0x06
	.zero		1


	//   ....[18]....
        /*032c*/ 	.word	0x00000b70
        /*0330*/ 	.word	0x000000ff
        /*0334*/ 	.word	0x00000088
        /*0338*/ 	.short	0x0100
        /*033a*/ 	.byte	0x06
	.zero		1


	//   ....[19]....
        /*033c*/ 	.word	0x00000b80
        /*0340*/ 	.word	0x000000ff
        /*0344*/ 	.word	0x00000098
        /*0348*/ 	.short	0x0100
        /*034a*/ 	.byte	0x06
	.zero		1


	//   ....[20]....
        /*034c*/ 	.word	0x00000c90
        /*0350*/ 	.word	0x000000ff
        /*0354*/ 	.word	0x000000a0
        /*0358*/ 	.short	0x0100
        /*035a*/ 	.byte	0x05
	.zero		1


	//   ....[21]....
        /*035c*/ 	.word	0x00000ca0
        /*0360*/ 	.word	0x000000ff
        /*0364*/ 	.word	0x000000b0
        /*0368*/ 	.short	0x0100
        /*036a*/ 	.byte	0x05
	.zero		1


	//   ....[22]....
        /*036c*/ 	.word	0x00000cb0
        /*0370*/ 	.word	0x000000ff
        /*0374*/ 	.word	0x000000a8
        /*0378*/ 	.short	0x0100
        /*037a*/ 	.byte	0x05
	.zero		1


	//   ....[23]....
        /*037c*/ 	.word	0x00000cc0
        /*0380*/ 	.word	0x000000ff
        /*0384*/ 	.word	0x000000b8
        /*0388*/ 	.short	0x0100
        /*038a*/ 	.byte	0x05
	.zero		1


	//   ....[24]....
        /*038c*/ 	.word	0x000015f0
        /*0390*/ 	.word	0x00000003
        /*0394*/ 	.word	0x000000b0
        /*0398*/ 	.short	0x010a
        /*039a*/ 	.byte	0xff
	.zero		1


	//   ....[25]....
        /*039c*/ 	.word	0x00001620
        /*03a0*/ 	.word	0x00000003
        /*03a4*/ 	.word	0x000000a0
        /*03a8*/ 	.short	0x0101
        /*03aa*/ 	.byte	0xff
	.zero		1


	//   ....[26]....
        /*03ac*/ 	.word	0x000016f0
        /*03b0*/ 	.word	0x000000ff
        /*03b4*/ 	.word	0x00000020
        /*03b8*/ 	.short	0x010a
        /*03ba*/ 	.byte	0x06
	.zero		1


	//   ....[27]....
        /*03bc*/ 	.word	0x00001770
        /*03c0*/ 	.word	0x000000ff
        /*03c4*/ 	.word	0x00000020
        /*03c8*/ 	.short	0x010a
        /*03ca*/ 	.byte	0x21
	.zero		1


	//   ....[28]....
        /*03cc*/ 	.word	0x000018c0
        /*03d0*/ 	.word	0x000000ff
        /*03d4*/ 	.word	0x00000020
        /*03d8*/ 	.short	0x010a
        /*03da*/ 	.byte	0x08
	.zero		1


	//   ....[29]....
        /*03dc*/ 	.word	0x000019d0
        /*03e0*/ 	.word	0x000000ff
        /*03e4*/ 	.word	0x00000058
        /*03e8*/ 	.short	0x0101
        /*03ea*/ 	.byte	0x04
	.zero		1


	//   ....[30]....
        /*03ec*/ 	.word	0x000019f0
        /*03f0*/ 	.word	0x000000ff
        /*03f4*/ 	.word	0x00000020
        /*03f8*/ 	.short	0x010a
        /*03fa*/ 	.byte	0x06
	.zero		1


	//   ....[31]....
        /*03fc*/ 	.word	0x00001a70
        /*0400*/ 	.word	0x000000ff
        /*0404*/ 	.word	0x00000020
        /*0408*/ 	.short	0x010a
        /*040a*/ 	.byte	0x11
	.zero		1


	//   ....[32]....
        /*040c*/ 	.word	0x00001bc0
        /*0410*/ 	.word	0x000000ff
        /*0414*/ 	.word	0x00000020
        /*0418*/ 	.short	0x010a
        /*041a*/ 	.byte	0x08
	.zero		1


	//   ....[33]....
        /*041c*/ 	.word	0x00001d00
        /*0420*/ 	.word	0x00000003
        /*0424*/ 	.word	0x00000060
        /*0428*/ 	.short	0x010a
        /*042a*/ 	.byte	0xff
	.zero		1


	//   ....[34]....
        /*042c*/ 	.word	0x00001e50
        /*0430*/ 	.word	0x00000000
        /*0434*/ 	.word	0x00000000
        /*0438*/ 	.short	0x0101
        /*043a*/ 	.byte	0xff
	.zero		1


	//   ....[35]....
        /*043c*/ 	.word	0x00002380
        /*0440*/ 	.word	0x000000ff
        /*0444*/ 	.word	0x00000000
        /*0448*/ 	.short	0x010a
        /*044a*/ 	.byte	0x05
	.zero		1


	//   ....[36]....
        /*044c*/ 	.word	0x00002410
        /*0450*/ 	.word	0x000000ff
        /*0454*/ 	.word	0x00000000
        /*0458*/ 	.short	0x010a
        /*045a*/ 	.byte	0x05
	.zero		1


	//   ....[37]....
        /*045c*/ 	.word	0x000024a0
        /*0460*/ 	.word	0x000000ff
        /*0464*/ 	.word	0x00000000
        /*0468*/ 	.short	0x010a
        /*046a*/ 	.byte	0x05
	.zero		1


	//   ....[38]....
        /*046c*/ 	.word	0x00002540
        /*0470*/ 	.word	0x00000000
        /*0474*/ 	.word	0x00000000
        /*0478*/ 	.short	0x010a
        /*047a*/ 	.byte	0xff
	.zero		1


	//   ....[39]....
        /*047c*/ 	.word	0x00002660
        /*0480*/ 	.word	0x00000002
        /*0484*/ 	.word	0x000000a0
        /*0488*/ 	.short	0x010a
        /*048a*/ 	.byte	0xff
	.zero		1


	//   ....[40]....
        /*048c*/ 	.word	0x000026c0
        /*0490*/ 	.word	0x00000004
        /*0494*/ 	.word	0x00000000
        /*0498*/ 	.short	0x0101
        /*049a*/ 	.byte	0xff
	.zero		1


	//   ....[41]....
        /*049c*/ 	.word	0x000026e0
        /*04a0*/ 	.word	0x000000ff
        /*04a4*/ 	.word	0x00000070
        /*04a8*/ 	.short	0x010a
        /*04aa*/ 	.byte	0x05
	.zero		1


	//   ....[42]....
        /*04ac*/ 	.word	0x00002800
        /*04b0*/ 	.word	0x00000002
        /*04b4*/ 	.word	0x00000060
        /*04b8*/ 	.short	0x010a
        /*04ba*/ 	.byte	0xff
	.zero		1


	//   ....[43]....
        /*04bc*/ 	.word	0x00002910
        /*04c0*/ 	.word	0x00000002
        /*04c4*/ 	.word	0x00000000
        /*04c8*/ 	.short	0x0101
        /*04ca*/ 	.byte	0xff
	.zero		1


	//   ....[44]....
        /*04cc*/ 	.word	0x000029a0
        /*04d0*/ 	.word	0x000000ff
        /*04d4*/ 	.word	0x00000070
        /*04d8*/ 	.short	0x0106
        /*04da*/ 	.byte	0x05
	.zero		1


	//   ....[45]....
        /*04dc*/ 	.word	0x000029c0
        /*04e0*/ 	.word	0x000000ff
        /*04e4*/ 	.word	0x00000070
        /*04e8*/ 	.short	0x010a
        /*04ea*/ 	.byte	0x05
	.zero		1


	//   ....[46]....
        /*04ec*/ 	.word	0x00002a50
        /*04f0*/ 	.word	0x000000ff
        /*04f4*/ 	.word	0x00000070
        /*04f8*/ 	.short	0x0106
        /*04fa*/ 	.byte	0x04
	.zero		1


	//   ....[47]....
        /*04fc*/ 	.word	0x00002a90
        /*0500*/ 	.word	0x00000000
        /*0504*/ 	.word	0x00000070
        /*0508*/ 	.short	0x010a
        /*050a*/ 	.byte	0xff
	.zero		1


	//   ....[48]....
        /*050c*/ 	.word	0x00002fd0
        /*0510*/ 	.word	0x00000000
        /*0514*/ 	.word	0x00000060
        /*0518*/ 	.short	0x010a
        /*051a*/ 	.byte	0xff
	.zero		1


	//   ....[49]....
        /*051c*/ 	.word	0x000030e0
        /*0520*/ 	.word	0x00000003
        /*0524*/ 	.word	0x00000000
        /*0528*/ 	.short	0x0101
        /*052a*/ 	.byte	0xff
	.zero		1


	//   ....[50]....
        /*052c*/ 	.word	0x000030f0
        /*0530*/ 	.word	0x000000ff
        /*0534*/ 	.word	0x00000000
        /*0538*/ 	.short	0x010a
        /*053a*/ 	.byte	0x05
	.zero		1


	//   ....[51]....
        /*053c*/ 	.word	0x00003100
        /*0540*/ 	.word	0x000000ff
        /*0544*/ 	.word	0x00000090
        /*0548*/ 	.short	0x010a
        /*054a*/ 	.byte	0x0e
	.zero		1


	//   ....[52]....
        /*054c*/ 	.word	0x000031d0
        /*0550*/ 	.word	0x000000ff
        /*0554*/ 	.word	0x00000000
        /*0558*/ 	.short	0x010a
        /*055a*/ 	.byte	0x07
	.zero		1


	//   ....[53]....
        /*055c*/ 	.word	0x00003300
        /*0560*/ 	.word	0x000000ff
        /*0564*/ 	.word	0x00000000
        /*0568*/ 	.short	0x010a
        /*056a*/ 	.byte	0x13
	.zero		1


	//   ....[54]....
        /*056c*/ 	.word	0x000035b0
        /*0570*/ 	.word	0x000000ff
        /*0574*/ 	.word	0x00000000
        /*0578*/ 	.short	0x010a
        /*057a*/ 	.byte	0x05
	.zero		1


	//   ....[55]....
        /*057c*/ 	.word	0x00003640
        /*0580*/ 	.word	0x000000ff
        /*0584*/ 	.word	0x00000000
        /*0588*/ 	.short	0x010a
        /*058a*/ 	.byte	0x06
	.zero		1


	//   ....[56]....
        /*058c*/ 	.word	0x00003b00
        /*0590*/ 	.word	0x00000003
        /*0594*/ 	.word	0x00000060
        /*0598*/ 	.short	0x010a
        /*059a*/ 	.byte	0xff
	.zero		1


	//   ....[57]....
        /*059c*/ 	.word	0x00003c70
        /*05a0*/ 	.word	0x00000000
        /*05a4*/ 	.word	0x00000000
        /*05a8*/ 	.short	0x0101
        /*05aa*/ 	.byte	0xff
	.zero		1


	//   ....[58]....
        /*05ac*/ 	.word	0x000040e0
        /*05b0*/ 	.word	0x000000ff
        /*05b4*/ 	.word	0x00000058
        /*05b8*/ 	.short	0x010a
        /*05ba*/ 	.byte	0x1f
	.zero		1


	//   ....[59]....
        /*05bc*/ 	.word	0x000042b0
        /*05c0*/ 	.word	0x000000ff
        /*05c4*/ 	.word	0x00000048
        /*05c8*/ 	.short	0x010a
        /*05ca*/ 	.byte	0x1f
	.zero		1


	//   ....[60]....
        /*05cc*/ 	.word	0x00004780
        /*05d0*/ 	.word	0x000000ff
        /*05d4*/ 	.word	0x00000040
        /*05d8*/ 	.short	0x010b
        /*05da*/ 	.byte	0x1f
	.zero		1


	//   ....[61]....
        /*05dc*/ 	.word	0x00004790
        /*05e0*/ 	.word	0x000000ff
        /*05e4*/ 	.word	0x00000000
        /*05e8*/ 	.short	0x0101
        /*05ea*/ 	.byte	0x27
	.zero		1


	//   ....[62]....
        /*05ec*/ 	.word	0x000047d0
        /*05f0*/ 	.word	0x00000000
        /*05f4*/ 	.word	0x00000048
        /*05f8*/ 	.short	0x010a
        /*05fa*/ 	.byte	0xff
	.zero		1


	//   ....[63]....
        /*05fc*/ 	.word	0x00004a50
        /*0600*/ 	.word	0x000000ff
        /*0604*/ 	.word	0x00000060
        /*0608*/ 	.short	0x010a
        /*060a*/ 	.byte	0x04
	.zero		1


	//   ....[64]....
        /*060c*/ 	.word	0x00004b20
        /*0610*/ 	.word	0x000000ff
        /*0614*/ 	.word	0x00000000
        /*0618*/ 	.short	0x0101
        /*061a*/ 	.byte	0x04
	.zero		1


	//   ....[65]....
        /*061c*/ 	.word	0x00005610
        /*0620*/ 	.word	0x000000ff
        /*0624*/ 	.word	0x00000040
        /*0628*/ 	.short	0x010a
        /*062a*/ 	.byte	0x10
	.zero		1


	//   ....[66]....
        /*062c*/ 	.word	0x00005650
        /*0630*/ 	.word	0x000000ff
        /*0634*/ 	.word	0x00000080
        /*0638*/ 	.short	0x010a
        /*063a*/ 	.byte	0x06
	.zero		1


	//   ....[67]....
        /*063c*/ 	.word	0x00005700
        /*0640*/ 	.word	0x000000ff
        /*0644*/ 	.word	0x00000040
        /*0648*/ 	.short	0x010a
        /*064a*/ 	.byte	0x10
	.zero		1


	//   ....[68]....
        /*064c*/ 	.word	0x00005ac0
        /*0650*/ 	.word	0x000000ff
        /*0654*/ 	.word	0x00000000
        /*0658*/ 	.short	0x0101
        /*065a*/ 	.byte	0x10
	.zero		1


	//   ....[69]....
        /*065c*/ 	.word	0x00005b60
        /*0660*/ 	.word	0x000000ff
        /*0664*/ 	.word	0x00000080
        /*0668*/ 	.short	0x010a
        /*066a*/ 	.byte	0x06
	.zero		1


	//   ....[70]....
        /*066c*/ 	.word	0x00008eb0
        /*0670*/ 	.word	0x000000ff
        /*0674*/ 	.word	0x00000000
        /*0678*/ 	.short	0x0101
        /*067a*/ 	.byte	0x06
	.zero		1


	//   ....[71]....
        /*067c*/ 	.word	0x0000a310
        /*0680*/ 	.word	0x00000003
        /*0684*/ 	.word	0x000000b0
        /*0688*/ 	.short	0x010a
        /*068a*/ 	.byte	0xff
	.zero		1


	//   ....[72]....
        /*068c*/ 	.word	0x0000a370
        /*0690*/ 	.word	0x00000000
        /*0694*/ 	.word	0x00000020
        /*0698*/ 	.short	0x010a
        /*069a*/ 	.byte	0xff
	.zero		1


	//   ....[73]....
        /*069c*/ 	.word	0x0000a3d0
        /*06a0*/ 	.word	0x00000000
        /*06a4*/ 	.word	0x00000020
        /*06a8*/ 	.short	0x010a
        /*06aa*/ 	.byte	0xff
	.zero		1


	//   ....[74]....
        /*06ac*/ 	.word	0x0000a420
        /*06b0*/ 	.word	0x00000003
        /*06b4*/ 	.word	0x00000060
        /*06b8*/ 	.short	0x010a
        /*06ba*/ 	.byte	0xff
	.zero		1


	//   ....[75]....
        /*06bc*/ 	.word	0x0000a480
        /*06c0*/ 	.word	0x00000000
        /*06c4*/ 	.word	0x00000000
        /*06c8*/ 	.short	0x010a
        /*06ca*/ 	.byte	0xff
	.zero		1


	//   ....[76]....
        /*06cc*/ 	.word	0x0000a4e0
        /*06d0*/ 	.word	0x00000000
        /*06d4*/ 	.word	0x00000000
        /*06d8*/ 	.short	0x010a
        /*06da*/ 	.byte	0xff
	.zero		1


	//   ....[77]....
        /*06dc*/ 	.word	0x0000a540
        /*06e0*/ 	.word	0x00000000
        /*06e4*/ 	.word	0x00000000
        /*06e8*/ 	.short	0x010a
        /*06ea*/ 	.byte	0xff
	.zero		1


	//   ....[78]....
        /*06ec*/ 	.word	0x0000a590
        /*06f0*/ 	.word	0x00000002
        /*06f4*/ 	.word	0x000000a0
        /*06f8*/ 	.short	0x010a
        /*06fa*/ 	.byte	0xff
	.zero		1


	//   ....[79]....
        /*06fc*/ 	.word	0x0000a5f0
        /*0700*/ 	.word	0x00000002
        /*0704*/ 	.word	0x00000070
        /*0708*/ 	.short	0x010a
        /*070a*/ 	.byte	0xff
	.zero		1


	//   ....[80]....
        /*070c*/ 	.word	0x0000a640
        /*0710*/ 	.word	0x00000002
        /*0714*/ 	.word	0x00000060
        /*0718*/ 	.short	0x010a
        /*071a*/ 	.byte	0xff
	.zero		1


	//   ....[81]....
        /*071c*/ 	.word	0x0000a6a0
        /*0720*/ 	.word	0x00000000
        /*0724*/ 	.word	0x00000070
        /*0728*/ 	.short	0x010a
        /*072a*/ 	.byte	0xff
	.zero		1


	//   ....[82]....
        /*072c*/ 	.word	0x0000a6f0
        /*0730*/ 	.word	0x00000000
        /*0734*/ 	.word	0x00000060
        /*0738*/ 	.short	0x010a
        /*073a*/ 	.byte	0xff
	.zero		1


	//   ....[83]....
        /*073c*/ 	.word	0x0000a750
        /*0740*/ 	.word	0x00000003
        /*0744*/ 	.word	0x00000090
        /*0748*/ 	.short	0x010a
        /*074a*/ 	.byte	0xff
	.zero		1


	//   ....[84]....
        /*074c*/ 	.word	0x0000a7b0
        /*0750*/ 	.word	0x00000000
        /*0754*/ 	.word	0x00000000
        /*0758*/ 	.short	0x010a
        /*075a*/ 	.byte	0xff
	.zero		1


	//   ....[85]....
        /*075c*/ 	.word	0x0000a810
        /*0760*/ 	.word	0x00000000
        /*0764*/ 	.word	0x00000000
        /*0768*/ 	.short	0x010a
        /*076a*/ 	.byte	0xff
	.zero		1


	//   ....[86]....
        /*076c*/ 	.word	0x0000a870
        /*0770*/ 	.word	0x00000000
        /*0774*/ 	.word	0x00000000
        /*0778*/ 	.short	0x010a
        /*077a*/ 	.byte	0xff
	.zero		1


	//   ....[87]....
        /*077c*/ 	.word	0x0000a8c0
        /*0780*/ 	.word	0x00000003
        /*0784*/ 	.word	0x00000060
        /*0788*/ 	.short	0x010a
        /*078a*/ 	.byte	0xff
	.zero		1


	//   ....[88]....
        /*078c*/ 	.word	0x0000a920
        /*0790*/ 	.word	0x00000000
        /*0794*/ 	.word	0x00000058
        /*0798*/ 	.short	0x010a
        /*079a*/ 	.byte	0xff
	.zero		1


	//   ....[89]....
        /*079c*/ 	.word	0x0000a980
        /*07a0*/ 	.word	0x00000003
        /*07a4*/ 	.word	0x00000048
        /*07a8*/ 	.short	0x010a
        /*07aa*/ 	.byte	0xff
	.zero		1


	//   ....[90]....
        /*07ac*/ 	.word	0x0000a9e0
        /*07b0*/ 	.word	0x00000000
        /*07b4*/ 	.word	0x00000060
        /*07b8*/ 	.short	0x010a
        /*07ba*/ 	.byte	0xff
	.zero		1


	//   ....[91]....
        /*07bc*/ 	.word	0x0000aa40
        /*07c0*/ 	.word	0x00000003
        /*07c4*/ 	.word	0x00000040
        /*07c8*/ 	.short	0x010a
        /*07ca*/ 	.byte	0xff
	.zero		1


	//   ....[92]....
        /*07cc*/ 	.word	0x0000aaa0
        /*07d0*/ 	.word	0x00000003
        /*07d4*/ 	.word	0x00000080
        /*07d8*/ 	.short	0x010a
        /*07da*/ 	.byte	0xff
	.zero		1


	//----- nvinfo : EIATTR_NUM_MBARRIERS
	.align		4
.L_46:
        /*07dc*/ 	.byte	0x03, 0x38
        /*07de*/ 	.short	0x0018


	//----- nvinfo : EIATTR_EXIT_INSTR_OFFSETS
	.align		4
        /*07e0*/ 	.byte	0x04, 0x1c
        /*07e2*/ 	.short	(.L_48 - .L_47)


	//   ....[0]....
.L_47:
        /*07e4*/ 	.word	0x00002570


	//   ....[1]....
        /*07e8*/ 	.word	0x00002a60


	//   ....[2]....
        /*07ec*/ 	.word	0x00002ac0


	//   ....[3]....
        /*07f0*/ 	.word	0x000038a0


	//   ....[4]....
        /*07f4*/ 	.word	0x00004800


	//   ....[5]....
        /*07f8*/ 	.word	0x00004840


	//   ....[6]....
        /*07fc*/ 	.word	0x0000a300


	//----- nvinfo : EIATTR_MAX_THREADS
	.align		4
.L_48:
        /*0800*/ 	.byte	0x04, 0x05
        /*0802*/ 	.short	(.L_50 - .L_49)
.L_49:
        /*0804*/ 	.word	0x00000100
        /*0808*/ 	.word	0x00000001
        /*080c*/ 	.word	0x00000001


	//----- nvinfo : EIATTR_CRS_STACK_SIZE
	.align		4
.L_50:
        /*0810*/ 	.byte	0x04, 0x1e
        /*0812*/ 	.short	(.L_52 - .L_51)
.L_51:
        /*0814*/ 	.word	0x00000000


	//----- nvinfo : EIATTR_CBANK_PARAM_SIZE
	.align		4
.L_52:
        /*0818*/ 	.byte	0x03, 0x19
        /*081a*/ 	.short	0x0800


	//----- nvinfo : EIATTR_PARAM_CBANK
	.align		4
        /*081c*/ 	.byte	0x04, 0x0a
        /*081e*/ 	.short	(.L_54 - .L_53)
	.align		4
.L_53:
        /*0820*/ 	.word	index@(.nv.constant0._ZN7cutlass13device_kernelINS_4gemm6kernel13GemmUniversalIN4cute5tupleIJiiiiEEENS1_10collective13CollectiveMmaINS1_35MainloopSm100TmaUmmaWarpSpecializedILi4ELi2ELi2ENS5_IJNS4_1CILi1EEESB_SB_EEEEENS5_IJNSA_ILi128EEENSA_ILi176EEESE_EEEaNS5_IJlSB_lEEEaSH_NS4_8TiledMMAINS4_8MMA_AtomIJNS4_15SM100_MMA_S8_SSIaaiLi128ELi176ELNS4_4UMMA5MajorE0ELSM_0ELNSL_8SaturateE0EEEEEENS4_6LayoutISC_NS5_IJNSA_ILi0EEESR_SR_EEEEENS5_IJNS4_10UnderscoreESU_SU_EEEEENS4_13SM90_TMA_LOADENS4_14ComposedLayoutINS4_7SwizzleILi3ELi4ELi3EEENS4_18smem_ptr_flag_bitsILi8EEENSQ_INS5_IJNSA_ILi8EEESE_EEENS5_IJSE_SB_EEEEEEEvNS4_8identityESX_S17_vS18_EENS_8epilogue10collective18CollectiveEpilogueINS1A_23Sm100TmaWarpSpecializedILi1ELi1ELi176ELb0ELb0EEEJSG_NS5_IJNSQ_ISE_SB_EENSQ_ISF_SB_EEEEEaSH_aSH_NS1A_6fusion15FusionCallbacksIS1E_NS1I_17LinearCombinationIaiaiLNS_15FloatRoundStyleE2EEESG_S1H_JEEENS4_5SM1004TMEM4LOAD26SM100_TMEM_LOAD_32dp32b16xESX_NSY_INSZ_ILi0ELi4ELi3EEES12_NSQ_INS5_IJS13_NSA_ILi16EEEEEENS5_IJS1T_SB_EEEEEEENS4_39AutoVectorizingCopyWithAssumedAlignmentILi128EEENS4_14SM90_TMA_STOREES1X_S1Z_S1Z_EEEvvEEEEvNT_6ParamsE)
        /*0824*/ 	.short	0x0380
        /*0826*/ 	.short	0x0800


	//----- nvinfo : EIATTR_SW_WAR
	.align		4
.L_54:
        /*0828*/ 	.byte	0x04, 0x36
        /*082a*/ 	.short	(.L_56 - .L_55)
.L_55:
        /*082c*/ 	.word	0x00000008
.L_56:


//--------------------- .nv.callgraph             --------------------------
	.section	.nv.callgraph,"",@"SHT_CUDA_CALLGRAPH"
	.align	4
	.sectionentsize	8
	.align		4
        /*0000*/ 	.word	0x00000000
	.align		4
        /*0004*/ 	.word	0xffffffff
	.align		4
        /*0008*/ 	.word	index@(_ZN7cutlass13device_kernelINS_4gemm6kernel13GemmUniversalIN4cute5tupleIJiiiiEEENS1_10collective13CollectiveMmaINS1_35MainloopSm100TmaUmmaWarpSpecializedILi4ELi2ELi2ENS5_IJNS4_1CILi1EEESB_SB_EEEEENS5_IJNSA_ILi128EEENSA_ILi176EEESE_EEEaNS5_IJlSB_lEEEaSH_NS4_8TiledMMAINS4_8MMA_AtomIJNS4_15SM100_MMA_S8_SSIaaiLi128ELi176ELNS4_4UMMA5MajorE0ELSM_0ELNSL_8SaturateE0EEEEEENS4_6LayoutISC_NS5_IJNSA_ILi0EEESR_SR_EEEEENS5_IJNS4_10UnderscoreESU_SU_EEEEENS4_13SM90_TMA_LOADENS4_14ComposedLayoutINS4_7SwizzleILi3ELi4ELi3EEENS4_18smem_ptr_flag_bitsILi8EEENSQ_INS5_IJNSA_ILi8EEESE_EEENS5_IJSE_SB_EEEEEEEvNS4_8identityESX_S17_vS18_EENS_8epilogue10collective18CollectiveEpilogueINS1A_23Sm100TmaWarpSpecializedILi1ELi1ELi176ELb0ELb0EEEJSG_NS5_IJNSQ_ISE_SB_EENSQ_ISF_SB_EEEEEaSH_aSH_NS1A_6fusion15FusionCallbacksIS1E_NS1I_17LinearCombinationIaiaiLNS_15FloatRoundStyleE2EEESG_S1H_JEEENS4_5SM1004TMEM4LOAD26SM100_TMEM_LOAD_32dp32b16xESX_NSY_INSZ_ILi0ELi4ELi3EEES12_NSQ_INS5_IJS13_NSA_ILi16EEEEEENS5_IJS1T_SB_EEEEEEENS4_39AutoVectorizingCopyWithAssumedAlignmentILi128EEENS4_14SM90_TMA_STOREES1X_S1Z_S1Z_EEEvvEEEEvNT_6ParamsE)
	.align		4
        /*000c*/ 	.word	index@(__assertfail)
	.align		4
        /*0010*/ 	.word	0x00000000
	.align		4
        /*0014*/ 	.word	0xfffffffe
	.align		4
        /*0018*/ 	.word	0x00000000
	.align		4
        /*001c*/ 	.word	0xfffffffd
	.align		4
        /*0020*/ 	.word	0x00000000
	.align		4
        /*0024*/ 	.word	0xfffffffc


//--------------------- .nv.constant4             --------------------------
	.section	.nv.constant4,"a",@progbits
	.align	8
	.align		8
.nv.constant4:
        /*0000*/ 	.dword	__assertfail
	.align		8
        /*0008*/ 	.dword	__unnamed_1
	.align		8
        /*0010*/ 	.dword	_ZN40_INTERNAL_d66214a7_4_k_cu_ad239f30_231154cuda3std3__45__cpo5beginE
	.align		8
        /*0018*/ 	.dword	_ZN40_INTERNAL_d66214a7_4_k_cu_ad239f30_231154cuda3std3__45__cpo3endE
	.align		8
        /*0020*/ 	.dword	_ZN40_INTERNAL_d66214a7_4_k_cu_ad239f30_231154cuda3std3__45__cpo6cbeginE
	.align		8
        /*0028*/ 	.dword	_ZN40_INTERNAL_d66214a7_4_k_cu_ad239f30_231154cuda3std3__45__cpo4cendE
	.align		8
        /*0030*/ 	.dword	_ZN40_INTERNAL_d66214a7_4_k_cu_ad239f30_231154cuda3std3__442_GLOBAL__N__d66214a7_4_k_cu_ad239f30_231156ignoreE
	.align		8
        /*0038*/ 	.dword	_ZN40_INTERNAL_d66214a7_4_k_cu_ad239f30_231154cuda3std3__419piecewise_constructE
	.align		8
        /*0040*/ 	.dword	_ZN40_INTERNAL_d66214a7_4_k_cu_ad239f30_231154cuda3std3__48in_placeE
	.align		8
        /*0048*/ 	.dword	_ZN40_INTERNAL_d66214a7_4_k_cu_ad239f30_231154cuda3std6ranges3__45__cpo4swapE
	.align		8
        /*0050*/ 	.dword	_ZN40_INTERNAL_d66214a7_4_k_cu_ad239f30_231154cuda3std6ranges3__45__cpo9iter_moveE
	.align		8
        /*0058*/ 	.dword	_ZN40_INTERNAL_d66214a7_4_k_cu_ad239f30_231154cute7productE
	.align		8
        /*0060*/ 	.dword	_ZN40_INTERNAL_d66214a7_4_k_cu_ad239f30_231154cute1_E
	.align		8
        /*0068*/ 	.dword	$str$25
	.align		8
        /*0070*/ 	.dword	$str$26


//--------------------- .text._ZN7cutlass13device_kernelINS_4gemm6kernel13GemmUniversalIN4cute5tupleIJiiiiEEENS1_10collective13CollectiveMmaINS1_35MainloopSm100TmaUmmaWarpSpecializedILi4ELi2ELi2ENS5_IJNS4_1CILi1EEESB_SB_EEEEENS5_IJNSA_ILi128EEENSA_ILi176EEESE_EEEaNS5_IJlSB_lEEEaSH_NS4_8TiledMMAINS4_8MMA_AtomIJNS4_15SM100_MMA_S8_SSIaaiLi128ELi176ELNS4_4UMMA5MajorE0ELSM_0ELNSL_8SaturateE0EEEEEENS4_6LayoutISC_NS5_IJNSA_ILi0EEESR_SR_EEEEENS5_IJNS4_10UnderscoreESU_SU_EEEEENS4_13SM90_TMA_LOADENS4_14ComposedLayoutINS4_7SwizzleILi3ELi4ELi3EEENS4_18smem_ptr_flag_bitsILi8EEENSQ_INS5_IJNSA_ILi8EEESE_EEENS5_IJSE_SB_EEEEEEEvNS4_8identityESX_S17_vS18_EENS_8epilogue10collective18CollectiveEpilogueINS1A_23Sm100TmaWarpSpecializedILi1ELi1ELi176ELb0ELb0EEEJSG_NS5_IJNSQ_ISE_SB_EENSQ_ISF_SB_EEEEEaSH_aSH_NS1A_6fusion15FusionCallbacksIS1E_NS1I_17LinearCombinationIaiaiLNS_15FloatRoundStyleE2EEESG_S1H_JEEENS4_5SM1004TMEM4LOAD26SM100_TMEM_LOAD_32dp32b16xESX_NSY_INSZ_ILi0ELi4ELi3EEES12_NSQ_INS5_IJS13_NSA_ILi16EEEEEENS5_IJS1T_SB_EEEEEEENS4_39AutoVectorizingCopyWithAssumedAlignmentILi128EEENS4_14SM90_TMA_STOREES1X_S1Z_S1Z_EEEvvEEEEvNT_6ParamsE --------------------------
	.section	.text._ZN7cutlass13device_kernelINS_4gemm6kernel13GemmUniversalIN4cute5tupleIJiiiiEEENS1_10collective13CollectiveMmaINS1_35MainloopSm100TmaUmmaWarpSpecializedILi4ELi2ELi2ENS5_IJNS4_1CILi1EEESB_SB_EEEEENS5_IJNSA_ILi128EEENSA_ILi176EEESE_EEEaNS5_IJlSB_lEEEaSH_NS4_8TiledMMAINS4_8MMA_AtomIJNS4_15SM100_MMA_S8_SSIaaiLi128ELi176ELNS4_4UMMA5MajorE0ELSM_0ELNSL_8SaturateE0EEEEEENS4_6LayoutISC_NS5_IJNSA_ILi0EEESR_SR_EEEEENS5_IJNS4_10UnderscoreESU_SU_EEEEENS4_13SM90_TMA_LOADENS4_14ComposedLayoutINS4_7SwizzleILi3ELi4ELi3EEENS4_18smem_ptr_flag_bitsILi8EEENSQ_INS5_IJNSA_ILi8EEESE_EEENS5_IJSE_SB_EEEEEEEvNS4_8identityESX_S17_vS18_EENS_8epilogue10collective18CollectiveEpilogueINS1A_23Sm100TmaWarpSpecializedILi1ELi1ELi176ELb0ELb0EEEJSG_NS5_IJNSQ_ISE_SB_EENSQ_ISF_SB_EEEEEaSH_aSH_NS1A_6fusion15FusionCallbacksIS1E_NS1I_17LinearCombinationIaiaiLNS_15FloatRoundStyleE2EEESG_S1H_JEEENS4_5SM1004TMEM4LOAD26SM100_TMEM_LOAD_32dp32b16xESX_NSY_INSZ_ILi0ELi4ELi3EEES12_NSQ_INS5_IJS13_NSA_ILi16EEEEEENS5_IJS1T_SB_EEEEEEENS4_39AutoVectorizingCopyWithAssumedAlignmentILi128EEENS4_14SM90_TMA_STOREES1X_S1Z_S1Z_EEEvvEEEEvNT_6ParamsE,"ax",@progbits
	.align	128
.text._ZN7cutlass13device_kernelINS_4gemm6kernel13GemmUniversalIN4cute5tupleIJiiiiEEENS1_10collective13CollectiveMmaINS1_35MainloopSm100TmaUmmaWarpSpecializedILi4ELi2ELi2ENS5_IJNS4_1CILi1EEESB_SB_EEEEENS5_IJNSA_ILi128EEENSA_ILi176EEESE_EEEaNS5_IJlSB_lEEEaSH_NS4_8TiledMMAINS4_8MMA_AtomIJNS4_15SM100_MMA_S8_SSIaaiLi128ELi176ELNS4_4UMMA5MajorE0ELSM_0ELNSL_8SaturateE0EEEEEENS4_6LayoutISC_NS5_IJNSA_ILi0EEESR_SR_EEEEENS5_IJNS4_10UnderscoreESU_SU_EEEEENS4_13SM90_TMA_LOADENS4_14ComposedLayoutINS4_7SwizzleILi3ELi4ELi3EEENS4_18smem_ptr_flag_bitsILi8EEENSQ_INS5_IJNSA_ILi8EEESE_EEENS5_IJSE_SB_EEEEEEEvNS4_8identityESX_S17_vS18_EENS_8epilogue10collective18CollectiveEpilogueINS1A_23Sm100TmaWarpSpecializedILi1ELi1ELi176ELb0ELb0EEEJSG_NS5_IJNSQ_ISE_SB_EENSQ_ISF_SB_EEEEEaSH_aSH_NS1A_6fusion15FusionCallbacksIS1E_NS1I_17LinearCombinationIaiaiLNS_15FloatRoundStyleE2EEESG_S1H_JEEENS4_5SM1004TMEM4LOAD26SM100_TMEM_LOAD_32dp32b16xESX_NSY_INSZ_ILi0ELi4ELi3EEES12_NSQ_INS5_IJS13_NSA_ILi16EEEEEENS5_IJS1T_SB_EEEEEEENS4_39AutoVectorizingCopyWithAssumedAlignmentILi128EEENS4_14SM90_TMA_STOREES1X_S1Z_S1Z_EEEvvEEEEvNT_6ParamsE:
        .type           _ZN7cutlass13device_kernelINS_4gemm6kernel13GemmUniversalIN4cute5tupleIJiiiiEEENS1_10collective13CollectiveMmaINS1_35MainloopSm100TmaUmmaWarpSpecializedILi4ELi2ELi2ENS5_IJNS4_1CILi1EEESB_SB_EEEEENS5_IJNSA_ILi128EEENSA_ILi176EEESE_EEEaNS5_IJlSB_lEEEaSH_NS4_8TiledMMAINS4_8MMA_AtomIJNS4_15SM100_MMA_S8_SSIaaiLi128ELi176ELNS4_4UMMA5MajorE0ELSM_0ELNSL_8SaturateE0EEEEEENS4_6LayoutISC_NS5_IJNSA_ILi0EEESR_SR_EEEEENS5_IJNS4_10UnderscoreESU_SU_EEEEENS4_13SM90_TMA_LOADENS4_14ComposedLayoutINS4_7SwizzleILi3ELi4ELi3EEENS4_18smem_ptr_flag_bitsILi8EEENSQ_INS5_IJNSA_ILi8EEESE_EEENS5_IJSE_SB_EEEEEEEvNS4_8identityESX_S17_vS18_EENS_8epilogue10collective18CollectiveEpilogueINS1A_23Sm100TmaWarpSpecializedILi1ELi1ELi176ELb0ELb0EEEJSG_NS5_IJNSQ_ISE_SB_EENSQ_ISF_SB_EEEEEaSH_aSH_NS1A_6fusion15FusionCallbacksIS1E_NS1I_17LinearCombinationIaiaiLNS_15FloatRoundStyleE2EEESG_S1H_JEEENS4_5SM1004TMEM4LOAD26SM100_TMEM_LOAD_32dp32b16xESX_NSY_INSZ_ILi0ELi4ELi3EEES12_NSQ_INS5_IJS13_NSA_ILi16EEEEEENS5_IJS1T_SB_EEEEEEENS4_39AutoVectorizingCopyWithAssumedAlignmentILi128EEENS4_14SM90_TMA_STOREES1X_S1Z_S1Z_EEEvvEEEEvNT_6ParamsE,@function
        .size           _ZN7cutlass13device_kernelINS_4gemm6kernel13GemmUniversalIN4cute5tupleIJiiiiEEENS1_10collective13CollectiveMmaINS1_35MainloopSm100TmaUmmaWarpSpecializedILi4ELi2ELi2ENS5_IJNS4_1CILi1EEESB_SB_EEEEENS5_IJNSA_ILi128EEENSA_ILi176EEESE_EEEaNS5_IJlSB_lEEEaSH_NS4_8TiledMMAINS4_8MMA_AtomIJNS4_15SM100_MMA_S8_SSIaaiLi128ELi176ELNS4_4UMMA5MajorE0ELSM_0ELNSL_8SaturateE0EEEEEENS4_6LayoutISC_NS5_IJNSA_ILi0EEESR_SR_EEEEENS5_IJNS4_10UnderscoreESU_SU_EEEEENS4_13SM90_TMA_LOADENS4_14ComposedLayoutINS4_7SwizzleILi3ELi4ELi3EEENS4_18smem_ptr_flag_bitsILi8EEENSQ_INS5_IJNSA_ILi8EEESE_EEENS5_IJSE_SB_EEEEEEEvNS4_8identityESX_S17_vS18_EENS_8epilogue10collective18CollectiveEpilogueINS1A_23Sm100TmaWarpSpecializedILi1ELi1ELi176ELb0ELb0EEEJSG_NS5_IJNSQ_ISE_SB_EENSQ_ISF_SB_EEEEEaSH_aSH_NS1A_6fusion15FusionCallbacksIS1E_NS1I_17LinearCombinationIaiaiLNS_15FloatRoundStyleE2EEESG_S1H_JEEENS4_5SM1004TMEM4LOAD26SM100_TMEM_LOAD_32dp32b16xESX_NSY_INSZ_ILi0ELi4ELi3EEES12_NSQ_INS5_IJS13_NSA_ILi16EEEEEENS5_IJS1T_SB_EEEEEEENS4_39AutoVectorizingCopyWithAssumedAlignmentILi128EEENS4_14SM90_TMA_STOREES1X_S1Z_S1Z_EEEvvEEEEvNT_6ParamsE,(.L_x_130 - _ZN7cutlass13device_kernelINS_4gemm6kernel13GemmUniversalIN4cute5tupleIJiiiiEEENS1_10collective13CollectiveMmaINS1_35MainloopSm100TmaUmmaWarpSpecializedILi4ELi2ELi2ENS5_IJNS4_1CILi1EEESB_SB_EEEEENS5_IJNSA_ILi128EEENSA_ILi176EEESE_EEEaNS5_IJlSB_lEEEaSH_NS4_8TiledMMAINS4_8MMA_AtomIJNS4_15SM100_MMA_S8_SSIaaiLi128ELi176ELNS4_4UMMA5MajorE0ELSM_0ELNSL_8SaturateE0EEEEEENS4_6LayoutISC_NS5_IJNSA_ILi0EEESR_SR_EEEEENS5_IJNS4_10UnderscoreESU_SU_EEEEENS4_13SM90_TMA_LOADENS4_14ComposedLayoutINS4_7SwizzleILi3ELi4ELi3EEENS4_18smem_ptr_flag_bitsILi8EEENSQ_INS5_IJNSA_ILi8EEESE_EEENS5_IJSE_SB_EEEEEEEvNS4_8identityESX_S17_vS18_EENS_8epilogue10collective18CollectiveEpilogueINS1A_23Sm100TmaWarpSpecializedILi1ELi1ELi176ELb0ELb0EEEJSG_NS5_IJNSQ_ISE_SB_EENSQ_ISF_SB_EEEEEaSH_aSH_NS1A_6fusion15FusionCallbacksIS1E_NS1I_17LinearCombinationIaiaiLNS_15FloatRoundStyleE2EEESG_S1H_JEEENS4_5SM1004TMEM4LOAD26SM100_TMEM_LOAD_32dp32b16xESX_NSY_INSZ_ILi0ELi4ELi3EEES12_NSQ_INS5_IJS13_NSA_ILi16EEEEEENS5_IJS1T_SB_EEEEEEENS4_39AutoVectorizingCopyWithAssumedAlignmentILi128EEENS4_14SM90_TMA_STOREES1X_S1Z_S1Z_EEEvvEEEEvNT_6ParamsE)
        .other          _ZN7cutlass13device_kernelINS_4gemm6kernel13GemmUniversalIN4cute5tupleIJiiiiEEENS1_10collective13CollectiveMmaINS1_35MainloopSm100TmaUmmaWarpSpecializedILi4ELi2ELi2ENS5_IJNS4_1CILi1EEESB_SB_EEEEENS5_IJNSA_ILi128EEENSA_ILi176EEESE_EEEaNS5_IJlSB_lEEEaSH_NS4_8TiledMMAINS4_8MMA_AtomIJNS4_15SM100_MMA_S8_SSIaaiLi128ELi176ELNS4_4UMMA5MajorE0ELSM_0ELNSL_8SaturateE0EEEEEENS4_6LayoutISC_NS5_IJNSA_ILi0EEESR_SR_EEEEENS5_IJNS4_10UnderscoreESU_SU_EEEEENS4_13SM90_TMA_LOADENS4_14ComposedLayoutINS4_7SwizzleILi3ELi4ELi3EEENS4_18smem_ptr_flag_bitsILi8EEENSQ_INS5_IJNSA_ILi8EEESE_EEENS5_IJSE_SB_EEEEEEEvNS4_8identityESX_S17_vS18_EENS_8epilogue10collective18CollectiveEpilogueINS1A_23Sm100TmaWarpSpecializedILi1ELi1ELi176ELb0ELb0EEEJSG_NS5_IJNSQ_ISE_SB_EENSQ_ISF_SB_EEEEEaSH_aSH_NS1A_6fusion15FusionCallbacksIS1E_NS1I_17LinearCombinationIaiaiLNS_15FloatRoundStyleE2EEESG_S1H_JEEENS4_5SM1004TMEM4LOAD26SM100_TMEM_LOAD_32dp32b16xESX_NSY_INSZ_ILi0ELi4ELi3EEES12_NSQ_INS5_IJS13_NSA_ILi16EEEEEENS5_IJS1T_SB_EEEEEEENS4_39AutoVectorizingCopyWithAssumedAlignmentILi128EEENS4_14SM90_TMA_STOREES1X_S1Z_S1Z_EEEvvEEEEvNT_6ParamsE,@"STO_CUDA_ENTRY STV_DEFAULT"
_ZN7cutlass13device_kernelINS_4gemm6kernel13GemmUniversalIN4cute5tupleIJiiiiEEENS1_10collective13CollectiveMmaINS1_35MainloopSm100TmaUmmaWarpSpecializedILi4ELi2ELi2ENS5_IJNS4_1CILi1EEESB_SB_EEEEENS5_IJNSA_ILi128EEENSA_ILi176EEESE_EEEaNS5_IJlSB_lEEEaSH_NS4_8TiledMMAINS4_8MMA_AtomIJNS4_15SM100_MMA_S8_SSIaaiLi128ELi176ELNS4_4UMMA5MajorE0ELSM_0ELNSL_8SaturateE0EEEEEENS4_6LayoutISC_NS5_IJNSA_ILi0EEESR_SR_EEEEENS5_IJNS4_10UnderscoreESU_SU_EEEEENS4_13SM90_TMA_LOADENS4_14ComposedLayoutINS4_7SwizzleILi3ELi4ELi3EEENS4_18smem_ptr_flag_bitsILi8EEENSQ_INS5_IJNSA_ILi8EEESE_EEENS5_IJSE_SB_EEEEEEEvNS4_8identityESX_S17_vS18_EENS_8epilogue10collective18CollectiveEpilogueINS1A_23Sm100TmaWarpSpecializedILi1ELi1ELi176ELb0ELb0EEEJSG_NS5_IJNSQ_ISE_SB_EENSQ_ISF_SB_EEEEEaSH_aSH_NS1A_6fusion15FusionCallbacksIS1E_NS1I_17LinearCombinationIaiaiLNS_15FloatRoundStyleE2EEESG_S1H_JEEENS4_5SM1004TMEM4LOAD26SM100_TMEM_LOAD_32dp32b16xESX_NSY_INSZ_ILi0ELi4ELi3EEES12_NSQ_INS5_IJS13_NSA_ILi16EEEEEENS5_IJS1T_SB_EEEEEEENS4_39AutoVectorizingCopyWithAssumedAlignmentILi128EEENS4_14SM90_TMA_STOREES1X_S1Z_S1Z_EEEvvEEEEvNT_6ParamsE:
[----:B------:R-:W1:Y:S01]  /*0000*/  LDC R1, c[0x0][0x37c] ;  /* 0x0000df00ff017b82 */ /* 0x000e620000000800 */
[----:B------:R-:W2:Y:S01]  /*0010*/  S2R R2, SR_TID.X ;  /* 0x0000000000027919 */ /* 0x000ea20000002100 */
[----:B------:R-:W3:Y:S01]  /*0020*/  LDCU.64 UR4, c[0x0][0x890] ;  /* 0x00011200ff0477ac */ /* 0x000ee20008000a00 */
[----:B-1----:R-:W-:Y:S01]  /*0030*/  VIADD R1, R1, 0xffffffe0 ;  /* 0xffffffe001017836 */ /* 0x002fe20000000000 */
[----:B------:R-:W-:Y:S01]  /*0040*/  ELECT P3, URZ, PT ;  /* 0x0000000000ff782f */ /* 0x000fe20003860000 */
[----:B------:R-:W1:Y:S01]  /*0050*/  LDCU.64 UR60, c[0x0][0x358] ;  /* 0x00006b00ff3c77ac */ /* 0x000e620008000a00 */
[----:B---3--:R-:W-:-:S04]  /*0060*/  UISETP.NE.U32.AND UP0, UPT, UR4, URZ, UPT ;  /* 0x000000ff0400728c */ /* 0x008fc8000bf05070 */
[----:B------:R-:W-:Y:S01]  /*0070*/  UISETP.NE.AND.EX UP0, UPT, UR5, URZ, UPT, UP0 ;  /* 0x000000ff0500728c */ /* 0x000fe2000bf05300 */
[----:B--2---:R-:W-:-:S05]  /*0080*/  SHF.R.U32.HI R3, RZ, 0x5, R2 ;  /* 0x00000005ff037819 */ /* 0x004fca0000011602 */
[----:B------:R-:W2:Y:S02]  /*0090*/  SHFL.IDX PT, R0, R3, RZ, 0x1f ;  /* 0x00001fff03007589 */ /* 0x000ea400000e0000 */
[----:B--2---:R-:W-:Y:S02]  /*00a0*/  R2UR UR12, R0 ;  /* 0x00000000000c72ca */ /* 0x004fe400000e0000 */
[----:B------:R-:W-:-:S05]  /*00b0*/  PRMT R0, RZ, 0x7610, R0 ;  /* 0x00007610ff007816 */ /* 0x000fca0000000000 */
[----:B------:R2:W-:Y:S01]  /*00c0*/  STL.S16 [R1], R0 ;  /* 0x0000000001007387 */ /* 0x0005e20000100600 */
[----:B-1----:R-:W-:Y:S07]  /*00d0*/  BRA.U UP0, `(.L_x_0) ;  /* 0x0000000100347547 */ /* 0x002fee000b800000 */
[----:B------:R-:W1:Y:S02]  /*00e0*/  LDCU.64 UR6, c[0x0][0x888] ;  /* 0x00011100ff0677ac */ /* 0x000e640008000a00 */
[----:B-1----:R-:W-:-:S04]  /*00f0*/  UISETP.NE.U32.AND UP0, UPT, UR6, URZ, UPT ;  /* 0x000000ff0600728c */ /* 0x002fc8000bf05070 */
[----:B------:R-:W-:-:S09]  /*0100*/  UISETP.NE.AND.EX UP0, UPT, UR7, URZ, UPT, UP0 ;  /* 0x000000ff0700728c */ /* 0x000fd2000bf05300 */
[----:B------:R-:W-:Y:S05]  /*0110*/  BRA.U !UP0, `(.L_x_1) ;  /* 0x0000000108187547 */ /* 0x000fea000b800000 */
[----:B------:R-:W2:Y:S02]  /*0120*/  LDC.64 R4, c[0x0][0x888] ;  /* 0x00022200ff047b82 */ /* 0x000ea40000000a00 */
[----:B--2---:R-:W2:Y:S02]  /*0130*/  LDG.E R0, desc[UR60][R4.64] ;  /* 0x0000003c04007981 */ /* 0x004ea4000c1e1900 */
[----:B--2---:R-:W-:Y:S01]  /*0140*/  R2UR UR45, R0 ;  /* 0x00000000002d72ca */ /* 0x004fe200000e0000 */
[----:B------:R-:W-:-:S05]  /*0150*/  HFMA2 R0, -RZ, RZ, 0, 5.9604644775390625e-08 ;  /* 0x00000001ff007431 */ /* 0x000fca00000001ff */
[----:B------:R1:W-:Y:S01]  /*0160*/  STL.S16 [R1], R0 ;  /* 0x0000000001007387 */ /* 0x0003e20000100600 */
[----:B------:R-:W-:Y:S07]  /*0170*/  BRA `(.L_x_0) ;  /* 0x00000000000c7947 */ /* 0x000fee0003800000 */
.L_x_1:
[----:B--2---:R-:W-:Y:S01]  /*0180*/  HFMA2 R0, -RZ, RZ, 0, 5.9604644775390625e-08 ;  /* 0x00000001ff007431 */ /* 0x004fe200000001ff */
[----:B------:R-:W3:Y:S04]  /*0190*/  LDCU UR45, c[0x0][0x880] ;  /* 0x00011000ff2d77ac */ /* 0x000ee80008000800 */
[----:B------:R4:W-:Y:S02]  /*01a0*/  STL.S16 [R1], R0 ;  /* 0x0000000001007387 */ /* 0x0009e40000100600 */
.L_x_0:
[----:B------:R-:W5:Y:S02]  /*01b0*/  LDCU.64 UR6, c[0x0][0x8b0] ;  /* 0x00011600ff0677ac */ /* 0x000f640008000a00 */
[----:B-----5:R-:W-:-:S04]  /*01c0*/  UISETP.NE.U32.AND UP0, UPT, UR6, URZ, UPT ;  /* 0x000000ff0600728c */ /* 0x020fc8000bf05070 */
[----:B------:R-:W-:-:S09]  /*01d0*/  UISETP.NE.AND.EX UP0, UPT, UR7, URZ, UPT, UP0 ;  /* 0x000000ff0700728c */ /* 0x000fd2000bf05300 */
[----:B------:R-:W-:Y:S05]  /*01e0*/  BRA.U UP0, `(.L_x_2) ;  /* 0x0000000100247547 */ /* 0x000fea000b800000 */
[----:B------:R-:W5:Y:S02]  /*01f0*/  LDCU.64 UR6, c[0x0][0x8a8] ;  /* 0x00011500ff0677ac */ /* 0x000f640008000a00 */
[----:B-----5:R-:W-:-:S04]  /*0200*/  UISETP.NE.U32.AND UP0, UPT, UR6, URZ, UPT ;  /* 0x000000ff0600728c */ /* 0x020fc8000bf05070 */
[----:B------:R-:W-:-:S09]  /*0210*/  UISETP.NE.AND.EX UP0, UPT, UR7, URZ, UPT, UP0 ;  /* 0x000000ff0700728c */ /* 0x000fd2000bf05300 */
[----:B------:R-:W-:Y:S05]  /*0220*/  BRA.U !UP0, `(.L_x_3) ;  /* 0x0000000108107547 */ /* 0x000fea000b800000 */
[----:B------:R-:W1:Y:S02]  /*0230*/  LDC.64 R4, c[0x0][0x8a8] ;  /* 0x00022a00ff047b82 */ /* 0x000e640000000a00 */
[----:B-12-4-:R-:W2:Y:S02]  /*0240*/  LDG.E R0, desc[UR60][R4.64] ;  /* 0x0000003c04007981 */ /* 0x016ea4000c1e1900 */
[----:B--2---:R-:W-:Y:S01]  /*0250*/  R2UR UR37, R0 ;  /* 0x00000000002572ca */ /* 0x004fe200000e0000 */
[----:B------:R-:W-:Y:S05]  /*0260*/  BRA `(.L_x_2) ;  /* 0x0000000000047947 */ /* 0x000fea0003800000 */
.L_x_3:
[----:B------:R-:W1:Y:S02]  /*0270*/  LDCU UR37, c[0x0][0x8a0] ;  /* 0x00011400ff2577ac */ /* 0x000e640008000800 */
.L_x_2:
[----:B------:R-:W-:Y:S01]  /*0280*/  IMAD.U32 R4, RZ, RZ, UR12 ;  /* 0x0000000cff047e24 */ /* 0x000fe2000f8e00ff */
[----:B------:R-:W-:Y:S04]  /*0290*/  BSSY.RECONVERGENT B0, `(.L_x_4) ;  /* 0x000000c000007945 */ /* 0x000fe80003800200 */
[C---:B------:R-:W-:Y:S02]  /*02a0*/  ISETP.NE.OR P1, PT, R4.reuse, 0x1, !P3 ;  /* 0x000000010400780c */ /* 0x040fe40005f25670 */
[----:B------:R-:W-:-:S11]  /*02b0*/  ISETP.NE.OR P0, PT, R4, 0x3, !P3 ;  /* 0x000000030400780c */ /* 0x000fd60005f05670 */
[----:B------:R-:W-:Y:S05]  /*02c0*/  @P1 BRA `(.L_x_5) ;  /* 0x0000000000201947 */ /* 0x000fea0003800000 */
[----:B------:R-:W5:Y:S02]  /*02d0*/  LDCU.64 UR6, c[0x0][0x348] ;  /* 0x00006900ff0677ac */ /* 0x000f640008000a00 */
[----:B-----5:R-:W-:Y:S02]  /*02e0*/  UIADD3 UR8, UP1, UPT, UR6, 0x80, URZ ;  /* 0x0000008006087890 */ /* 0x020fe4000ff3e0ff */
[----:B------:R-:W-:Y:S02]  /*02f0*/  UIADD3 UR6, UP0, UPT, UR6, 0x180, URZ ;  /* 0x0000018006067890 */ /* 0x000fe4000ff1e0ff */
[----:B------:R-:W-:Y:S02]  /*0300*/  UIADD3.X UR9, UPT, UPT, URZ, UR7, URZ, UP1, !UPT ;  /* 0x00000007ff097290 */ /* 0x000fe40008ffe4ff */
[----:B------:R-:W-:-:S07]  /*0310*/  UIADD3.X UR7, UPT, UPT, URZ, UR7, URZ, UP0, !UPT ;  /* 0x00000007ff077290 */ /* 0x000fce00087fe4ff */
[----:B------:R1:W-:Y:S02]  /*0320*/  UTMACCTL.PF [UR8] ;  /* 0x00000000080079b9 */ /* 0x0003e40008040000 */
[----:B------:R1:W-:Y:S02]  /*0330*/  UTMACCTL.PF [UR6] ;  /* 0x00000000060079b9 */ /* 0x0003e40008040000 */
[----:B-1----:R-:W-:Y:S01]  /*0340*/  NOP ;  /* 0x0000000000007918 */ /* 0x002fe20000000000 */
.L_x_5:
[----:B-1-3--:R-:W-:Y:S05]  /*0350*/  BSYNC.RECONVERGENT B0 ;  /* 0x0000000000007941 */ /* 0x00afea0003800200 */
.L_x_4:
[----:B------:R-:W-:Y:S04]  /*0360*/  BSSY.RECONVERGENT B0, `(.L_x_6) ;  /* 0x000000a000007945 */ /* 0x000fe80003800200 */
[----:B------:R-:W-:Y:S05]  /*0370*/  @P0 BRA `(.L_x_7) ;  /* 0x0000000000200947 */ /* 0x000fea0003800000 */
[----:B------:R-:W1:Y:S02]  /*0380*/  LDCU.64 UR6, c[0x0][0x348] ;  /* 0x00006900ff0677ac */ /* 0x000e640008000a00 */
[----:B-1----:R-:W-:Y:S02]  /*0390*/  UIADD3 UR8, UP1, UPT, UR6, 0x580, URZ ;  /* 0x0000058006087890 */ /* 0x002fe4000ff3e0ff */
[----:B------:R-:W-:Y:S02]  /*03a0*/  UIADD3 UR6, UP0, UPT, UR6, 0x680, URZ ;  /* 0x0000068006067890 */ /* 0x000fe4000ff1e0ff */
[----:B------:R-:W-:Y:S02]  /*03b0*/  UIADD3.X UR9, UPT, UPT, URZ, UR7, URZ, UP1, !UPT ;  /* 0x00000007ff097290 */ /* 0x000fe40008ffe4ff */
[----:B------:R-:W-:-:S07]  /*03c0*/  UIADD3.X UR7, UPT, UPT, URZ, UR7, URZ, UP0, !UPT ;  /* 0x00000007ff077290 */ /* 0x000fce00087fe4ff */
[----:B------:R1:W-:Y:S02]  /*03d0*/  UTMACCTL.PF [UR8] ;  /* 0x00000000080079b9 */ /* 0x0003e40008040000 */
[----:B------:R1:W-:Y:S02]  /*03e0*/  UTMACCTL.PF [UR6] ;  /* 0x00000000060079b9 */ /* 0x0003e40008040000 */
[----:B-1----:R-:W-:Y:S01]  /*03f0*/  NOP ;  /* 0x0000000000007918 */ /* 0x002fe20000000000 */
.L_x_7:
[----:B------:R-:W-:Y:S05]  /*0400*/  BSYNC.RECONVERGENT B0 ;  /* 0x0000000000007941 */ /* 0x000fea0003800200 */
.L_x_6:
[----:B------:R-:W1:Y:S01]  /*0410*/  LDCU.64 UR6, c[0x0][0x888] ;  /* 0x00011100ff0677ac */ /* 0x000e620008000a00 */
[----:B------:R-:W-:Y:S02]  /*0420*/  UISETP.EQ.U32.AND UP1, UPT, UR4, URZ, UPT ;  /* 0x000000ff0400728c */ /* 0x000fe4000bf22070 */
[----:B------:R-:W-:Y:S02]  /*0430*/  UPLOP3.LUT UP3, UPT, UPT, UPT, UPT, 0x80, 0x8 ;  /* 0x000000000008789c */ /* 0x000fe40003f6f070 */
[----:B-1----:R-:W-:-:S04]  /*0440*/  UISETP.NE.U32.AND UP0, UPT, UR6, URZ, UPT ;  /* 0x000000ff0600728c */ /* 0x002fc8000bf05070 */
[----:B------:R-:W-:-:S04]  /*0450*/  UISETP.NE.AND.EX UP2, UPT, UR7, URZ, UPT, UP0 ;  /* 0x000000ff0700728c */ /* 0x000fc8000bf45300 */
[----:B------:R-:W-:-:S04]  /*0460*/  UISETP.EQ.OR.EX UP4, UPT, UR5, URZ, !UP2, UP1 ;  /* 0x000000ff0500728c */ /* 0x000fc8000d782710 */
[----:B------:R-:W-:-:S06]  /*0470*/  UP2UR UR6, UPR, URZ, 0x10 ;  /* 0x00000010ff067883 */ /* 0x000fcc0008000000 */
[----:B--2-4-:R-:W-:-:S05]  /*0480*/  MOV R0, UR6 ;  /* 0x0000000600007c02 */ /* 0x014fca0008000f00 */
[----:B------:R1:W-:Y:S01]  /*0490*/  STL [R1+0x4], R0 ;  /* 0x0000040001007387 */ /* 0x0003e20000100800 */
[----:B------:R-:W-:Y:S05]  /*04a0*/  BRA.U !UP4, `(.L_x_8) ;  /* 0x000000010c1c7547 */ /* 0x000fea000b800000 */
[----:B------:R-:W-:Y:S02]  /*04b0*/  UISETP.NE.U32.AND UP1, UPT, UR4, URZ, UPT ;  /* 0x000000ff0400728c */ /* 0x000fe4000bf25070 */
[----:B------:R-:W-:Y:S02]  /*04c0*/  UISETP.NE.AND UP0, UPT, UR45, URZ, UPT ;  /* 0x000000ff2d00728c */ /* 0x000fe4000bf05270 */
[----:B------:R-:W-:Y:S02]  /*04d0*/  UISETP.NE.AND.EX UP1, UPT, UR5, URZ, UPT, UP1 ;  /* 0x000000ff0500728c */ /* 0x000fe4000bf25310 */
[----:B------:R-:W-:-:S09]  /*04e0*/  USEL UR4, URZ, 0xffffffff, UP2 ;  /* 0xffffffffff047887 */ /* 0x000fd20009000000 */
[----:B------:R-:W-:-:S04]  /*04f0*/  @!UP1 USEL UR4, URZ, 0xffffffff, UP0 ;  /* 0xffffffffff049887 */ /* 0x000fc80008000000 */
[----:B------:R-:W-:-:S04]  /*0500*/  ULOP3.LUT UR4, UR4, 0x1, URZ, 0xc0, !UPT ;  /* 0x0000000104047892 */ /* 0x000fc8000f8ec0ff */
[----:B------:R-:W-:-:S11]  /*0510*/  UISETP.NE.U32.AND UP3, UPT, UR4, 0x1, UPT ;  /* 0x000000010400788c */ /* 0x000fd6000bf65070 */
.L_x_8:
[----:B-1----:R-:W1:Y:S01]  /*0520*/  SHFL.IDX PT, R0, R3, RZ, 0x1f ;  /* 0x00001fff03007589 */ /* 0x002e6200000e0000 */
[----:B------:R-:W-:-:S04]  /*0530*/  UISETP.NE.AND UP0, UPT, UR12, 0x2, UPT ;  /* 0x000000020c00788c */ /* 0x000fc8000bf05270 */
[----:B------:R-:W-:Y:S01]  /*0540*/  USEL UR29, URZ, 0x1, UP0 ;  /* 0x00000001ff1d7887 */ /* 0x000fe20008000000 */
[----:B-1----:R-:W-:-:S13]  /*0550*/  ISETP.NE.AND P0, PT, R0, RZ, PT ;  /* 0x000000ff0000720c */ /* 0x002fda0003f05270 */
[----:B------:R-:W-:Y:S05]  /*0560*/  @P0 BRA `(.L_x_9) ;  /* 0x0000000000480947 */ /* 0x000fea0003800000 */
[----:B------:R-:W1:Y:S01]  /*0570*/  S2UR UR5, SR_CgaCtaId ;  /* 0x00000000000579c3 */ /* 0x000e620000008800 */
[----:B------:R-:W-:Y:S01]  /*0580*/  UMOV UR6, 0x400 ;  /* 0x0000040000067882 */ /* 0x000fe20000000000 */
[----:B------:R-:W-:Y:S01]  /*0590*/  UMOV UR4, 0x1 ;  /* 0x0000000100047882 */ /* 0x000fe20000000000 */
[----:B------:R-:W-:Y:S01]  /*05a0*/  ELECT P0, URZ, PT ;  /* 0x0000000000ff782f */ /* 0x000fe20003800000 */
[----:B-1----:R-:W-:Y:S02]  /*05b0*/  ULEA UR5, UR5, UR6, 0x18 ;  /* 0x0000000605057291 */ /* 0x002fe4000f8ec0ff */
[----:B------:R-:W-:-:S04]  /*05c0*/  UIADD3 UR6, UPT, UPT, -UR4, 0x100000, URZ ;  /* 0x0010000004067890 */ /* 0x000fc8000fffe1ff */
[----:B------:R-:W-:Y:S02]  /*05d0*/  USHF.L.U32 UR7, UR6, 0xb, URZ ;  /* 0x0000000b06077899 */ /* 0x000fe400080006ff */
[----:B------:R-:W-:Y:S01]  /*05e0*/  USHF.L.U32 UR6, UR6, 0x1, URZ ;  /* 0x0000000106067899 */ /* 0x000fe200080006ff */
[----:B------:R-:W1:Y:S11]  /*05f0*/  FENCE.VIEW.ASYNC.S ;  /* 0x00000000000073c6 */ /* 0x000e760000000000 */
[----:B-1----:R1:W2:Y:S01]  /*0600*/  SYNCS.EXCH.64 URZ, [UR5], UR6 ;  /* 0x0000000605ff75b2 */ /* 0x0022a20008000100 */
[----:B------:R1:W3:Y:S01]  /*0610*/  SYNCS.EXCH.64 URZ, [UR5+0x20], UR6 ;  /* 0x0000200605ff75b2 */ /* 0x0002e20008000100 */
[----:B------:R1:W4:Y:S01]  /*0620*/  SYNCS.EXCH.64 URZ, [UR5+0x8], UR6 ;  /* 0x0000080605ff75b2 */ /* 0x0003220008000100 */
[----:B------:R1:W1:Y:S01]  /*0630*/  SYNCS.EXCH.64 URZ, [UR5+0x28], UR6 ;  /* 0x0000280605ff75b2 */ /* 0x0002620008000100 */
[----:B------:R1:W1:Y:S01]  /*0640*/  SYNCS.EXCH.64 URZ, [UR5+0x10], UR6 ;  /* 0x0000100605ff75b2 */ /* 0x0002620008000100 */
[----:B------:R1:W1:Y:S01]  /*0650*/  SYNCS.EXCH.64 URZ, [UR5+0x30], UR6 ;  /* 0x0000300605ff75b2 */ /* 0x0002620008000100 */
[----:B------:R1:W1:Y:S01]  /*0660*/  SYNCS.EXCH.64 URZ, [UR5+0x18], UR6 ;  /* 0x0000180605ff75b2 */ /* 0x0002620008000100 */
[----:B------:R1:W1:Y:S01]  /*0670*/  SYNCS.EXCH.64 URZ, [UR5+0x38], UR6 ;  /* 0x0000380605ff75b2 */ /* 0x0002620008000100 */
[----:B------:R-:W-:Y:S01]  /*0680*/  NOP ;  /* 0x0000000000007918 */ /* 0x000fe20000000000 */
.L_x_9:
[----:B------:R-:W5:Y:S01]  /*0690*/  SHFL.IDX PT, R0, R3, RZ, 0x1f ;  /* 0x00001fff03007589 */ /* 0x000f6200000e0000 */
[----:B------:R-:W-:Y:S01]  /*06a0*/  NOP ;  /* 0x0000000000007918 */ /* 0x000fe20000000000 */
[----:B-----5:R-:W-:-:S13]  /*06b0*/  ISETP.NE.AND P0, PT, R0, 0x1, PT ;  /* 0x000000010000780c */ /* 0x020fda0003f05270 */
[----:B------:R-:W-:Y:S05]  /*06c0*/  @P0 BRA `(.L_x_10) ;  /* 0x0000000000400947 */ /* 0x000fea0003800000 */
[----:B-1----:R-:W1:Y:S01]  /*06d0*/  S2UR UR6, SR_CgaCtaId ;  /* 0x00000000000679c3 */ /* 0x002e620000008800 */
[----:B------:R-:W-:Y:S01]  /*06e0*/  UMOV UR7, 0x400 ;  /* 0x0000040000077882 */ /* 0x000fe20000000000 */
[----:B------:R-:W-:Y:S01]  /*06f0*/  UMOV UR5, 0x20 ;  /* 0x0000002000057882 */ /* 0x000fe20000000000 */
[----:B------:R-:W-:Y:S01]  /*0700*/  UMOV UR4, 0x80 ;  /* 0x0000008000047882 */ /* 0x000fe20000000000 */
[----:B------:R-:W-:-:S04]  /*0710*/  UIADD3 UR8, UPT, UPT, -UR5, 0x100000, URZ ;  /* 0x0010000005087890 */ /* 0x000fc8000fffe1ff */
[----:B------:R-:W-:Y:S02]  /*0720*/  USHF.L.U32 UR9, UR8, 0xb, URZ ;  /* 0x0000000b08097899 */ /* 0x000fe400080006ff */
[----:B------:R-:W-:Y:S02]  /*0730*/  USHF.L.U32 UR8, UR8, 0x1, URZ ;  /* 0x0000000108087899 */ /* 0x000fe400080006ff */
[----:B------:R-:W-:-:S04]  /*0740*/  UIADD3 UR4, UPT, UPT, -UR4, 0x100000, URZ ;  /* 0x0010000004047890 */ /* 0x000fc8000fffe1ff */
[----:B------:R-:W-:Y:S02]  /*0750*/  USHF.L.U32 UR5, UR4, 0xb, URZ ;  /* 0x0000000b04057899 */ /* 0x000fe400080006ff */
[----:B------:R-:W-:Y:S01]  /*0760*/  USHF.L.U32 UR4, UR4, 0x1, URZ ;  /* 0x0000000104047899 */ /* 0x000fe200080006ff */
[----:B------:R-:W-:Y:S01]  /*0770*/  ELECT P0, URZ, PT ;  /* 0x0000000000ff782f */ /* 0x000fe20003800000 */
[----:B-1----:R-:W-:Y:S01]  /*0780*/  ULEA UR6, UR6, UR7, 0x18 ;  /* 0x0000000706067291 */ /* 0x002fe2000f8ec0ff */
[----:B------:R-:W1:Y:S11]  /*0790*/  FENCE.VIEW.ASYNC.S ;  /* 0x00000000000073c6 */ /* 0x000e760000000000 */
[----:B-1----:R1:W1:Y:S01]  /*07a0*/  SYNCS.EXCH.64 URZ, [UR6+0x40], UR8 ;  /* 0x0000400806ff75b2 */ /* 0x0022620008000100 */
[----:B------:R1:W1:Y:S01]  /*07b0*/  SYNCS.EXCH.64 URZ, [UR6+0x48], UR4 ;  /* 0x0000480406ff75b2 */ /* 0x0002620008000100 */
[----:B------:R-:W-:Y:S01]  /*07c0*/  NOP ;  /* 0x0000000000007918 */ /* 0x000fe20000000000 */
.L_x_10:
[----:B------:R-:W5:Y:S01]  /*07d0*/  SHFL.IDX PT, R0, R3, RZ, 0x1f ;  /* 0x00001fff03007589 */ /* 0x000f6200000e0000 */
[----:B------:R-:W-:Y:S01]  /*07e0*/  NOP ;  /* 0x0000000000007918 */ /* 0x000fe20000000000 */
[----:B-----5:R-:W-:-:S13]  /*07f0*/  ISETP.NE.AND P0, PT, R0, 0x3, PT ;  /* 0x000000030000780c */ /* 0x020fda0003f05270 */
[----:B------:R-:W-:Y:S05]  /*0800*/  @P0 BRA `(.L_x_11) ;  /* 0x0000000000300947 */ /* 0x000fea0003800000 */
[----:B-1----:R-:W1:Y:S01]  /*0810*/  S2UR UR5, SR_CgaCtaId ;  /* 0x00000000000579c3 */ /* 0x002e620000008800 */
        /* <DEDUP_REMOVED lines=8> */
[----:B-1----:R1:W1:Y:S01]  /*08a0*/  SYNCS.EXCH.64 URZ, [UR5+0x50], UR6 ;  /* 0x0000500605ff75b2 */ /* 0x0022620008000100 */
[----:B------:R1:W1:Y:S01]  /*08b0*/  SYNCS.EXCH.64 URZ, [UR5+0x58], UR6 ;  /* 0x0000580605ff75b2 */ /* 0x0002620008000100 */
[----:B------:R-:W-:Y:S01]  /*08c0*/  NOP ;  /* 0x0000000000007918 */ /* 0x000fe20000000000 */
.L_x_11:
[----:B------:R-:W5:Y:S01]  /*08d0*/  SHFL.IDX PT, R0, R3, RZ, 0x1f ;  /* 0x00001fff03007589 */ /* 0x000f6200000e0000 */
[----:B------:R-:W-:Y:S01]  /*08e0*/  NOP ;  /* 0x0000000000007918 */ /* 0x000fe20000000000 */
[----:B-----5:R-:W-:-:S13]  /*08f0*/  ISETP.NE.AND P0, PT, R0, 0x4, PT ;  /* 0x000000040000780c */ /* 0x020fda0003f05270 */
[----:B------:R-:W-:Y:S05]  /*0900*/  @P0 BRA `(.L_x_12) ;  /* 0x00000000004c0947 */ /* 0x000fea0003800000 */
[----:B-1----:R-:W1:Y:S01]  /*0910*/  S2UR UR5, SR_CgaCtaId ;  /* 0x00000000000579c3 */ /* 0x002e620000008800 */
[----:B------:R-:W-:Y:S01]  /*0920*/  UMOV UR7, 0x100 ;  /* 0x0000010000077882 */ /* 0x000fe20000000000 */
[----:B------:R-:W-:Y:S01]  /*0930*/  UMOV UR6, 0x400 ;  /* 0x0000040000067882 */ /* 0x000fe20000000000 */
[----:B------:R-:W-:Y:S01]  /*0940*/  USEL UR7, UR7, 0xe0, UP3 ;  /* 0x000000e007077887 */ /* 0x000fe20009800000 */
[----:B------:R-:W-:Y:S01]  /*0950*/  UMOV UR4, 0x1 ;  /* 0x0000000100047882 */ /* 0x000fe20000000000 */
[----:B------:R-:W-:Y:S01]  /*0960*/  ELECT P0, URZ, PT ;  /* 0x0000000000ff782f */ /* 0x000fe20003800000 */
[----:B------:R-:W-:-:S04]  /*0970*/  UIADD3 UR8, UPT, UPT, -UR4, 0x100000, URZ ;  /* 0x0010000004087890 */ /* 0x000fc8000fffe1ff */
[----:B------:R-:W-:Y:S02]  /*0980*/  USHF.L.U32 UR9, UR8, 0xb, URZ ;  /* 0x0000000b08097899 */ /* 0x000fe400080006ff */
[----:B------:R-:W-:Y:S02]  /*0990*/  USHF.L.U32 UR8, UR8, 0x1, URZ ;  /* 0x0000000108087899 */ /* 0x000fe400080006ff */
[----:B-1----:R-:W-:Y:S02]  /*09a0*/  ULEA UR5, UR5, UR6, 0x18 ;  /* 0x0000000605057291 */ /* 0x002fe4000f8ec0ff */
[----:B------:R-:W-:-:S04]  /*09b0*/  UIADD3 UR6, UPT, UPT, -UR7, 0x100000, URZ ;  /* 0x0010000007067890 */ /* 0x000fc8000fffe1ff */
[----:B------:R-:W-:Y:S02]  /*09c0*/  USHF.L.U32 UR7, UR6, 0xb, URZ ;  /* 0x0000000b06077899 */ /* 0x000fe400080006ff */
[----:B------:R-:W-:Y:S01]  /*09d0*/  USHF.L.U32 UR6, UR6, 0x1, URZ ;  /* 0x0000000106067899 */ /* 0x000fe200080006ff */
[----:B------:R-:W1:Y:S03]  /*09e0*/  FENCE.VIEW.ASYNC.S ;  /* 0x00000000000073c6 */ /* 0x000e660000000000 */
[----:B-1----:R1:W1:Y:S08]  /*09f0*/  SYNCS.EXCH.64 URZ, [UR5+0x60], UR8 ;  /* 0x0000600805ff75b2 */ /* 0x0022700008000100 */
[----:B------:R1:W1:Y:S01]  /*0a00*/  SYNCS.EXCH.64 URZ, [UR5+0x70], UR6 ;  /* 0x0000700605ff75b2 */ /* 0x0002620008000100 */
[----:B------:R1:W1:Y:S01]  /*0a10*/  SYNCS.EXCH.64 URZ, [UR5+0x68], UR8 ;  /* 0x0000680805ff75b2 */ /* 0x0002620008000100 */
[----:B------:R1:W1:Y:S01]  /*0a20*/  SYNCS.EXCH.64 URZ, [UR5+0x78], UR6 ;  /* 0x0000780605ff75b2 */ /* 0x0002620008000100 */
[----:B------:R-:W-:Y:S01]  /*0a30*/  NOP ;  /* 0x0000000000007918 */ /* 0x000fe20000000000 */
.L_x_12:
        /* <DEDUP_REMOVED lines=19> */
[----:B------:R1:W1:Y:S01]  /*0b70*/  SYNCS.EXCH.64 URZ, [UR6+0x88], UR8 ;  /* 0x0000880806ff75b2 */ /* 0x0002620008000100 */
[----:B------:R1:W1:Y:S01]  /*0b80*/  SYNCS.EXCH.64 URZ, [UR6+0x98], UR4 ;  /* 0x0000980406ff75b2 */ /* 0x0002620008000100 */
[----:B------:R-:W-:Y:S01]  /*0b90*/  NOP ;  /* 0x0000000000007918 */ /* 0x000fe20000000000 */
.L_x_13:
[----:B------:R-:W5:Y:S01]  /*0ba0*/  SHFL.IDX PT, R3, R3, RZ, 0x1f ;  /* 0x00001fff03037589 */ /* 0x000f6200000e0000 */
[----:B------:R-:W1:Y:S01]  /*0bb0*/  S2UR UR63, SR_CTAID.X ;  /* 0x00000000003f79c3 */ /* 0x000e620000002500 */
[----:B------:R-:W-:-:S07]  /*0bc0*/  NOP ;  /* 0x0000000000007918 */ /* 0x000fce0000000000 */
[----:B------:R-:W1:Y:S01]  /*0bd0*/  S2UR UR62, SR_CTAID.Y ;  /* 0x00000000003e79c3 */ /* 0x000e620000002600 */
[----:B-----5:R-:W-:-:S13]  /*0be0*/  ISETP.NE.AND P0, PT, R3, 0x3, PT ;  /* 0x000000030300780c */ /* 0x020fda0003f05270 */
[----:B-1----:R-:W-:Y:S05]  /*0bf0*/  @P0 BRA `(.L_x_14) ;  /* 0x0000000000380947 */ /* 0x002fea0003800000 */
        /* <DEDUP_REMOVED lines=11> */
[----:B------:R1:W1:Y:S01]  /*0cb0*/  SYNCS.EXCH.64 URZ, [UR5+0xa8], UR6 ;  /* 0x0000a80605ff75b2 */ /* 0x0002620008000100 */
[----:B------:R1:W1:Y:S01]  /*0cc0*/  SYNCS.EXCH.64 URZ, [UR5+0xb8], UR6 ;  /* 0x0000b80605ff75b2 */ /* 0x0002620008000100 */
[----:B------:R-:W-:Y:S01]  /*0cd0*/  NOP ;  /* 0x0000000000007918 */ /* 0x000fe20000000000 */
.L_x_14:
[----:B------:R-:W-:-:S05]  /*0ce0*/  CS2R.32 R3, SR_CgaSize ;  /* 0x0000000000037805 */ /* 0x000fca0000008a00 */
[----:B------:R-:W-:-:S05]  /*0cf0*/  IMAD R3, R3, -0xa0, RZ ;  /* 0xffffff6003037824 */ /* 0x000fca00078e02ff */
[----:B-1----:R-:W-:-:S14]  /*0d00*/  R2UR UR5, R3 ;  /* 0x00000000030572ca */ /* 0x002fdc00000e0000 */
[----:B------:R-:W1:Y:S01]  /*0d10*/  LDCU UR5, c[0x0][UR5+0x2b0] ;  /* 0x00005600050577ac */ /* 0x000e620008000800 */
[----:B------:R-:W-:Y:S01]  /*0d20*/  I2FP.F32.U32 R3, UR63 ;  /* 0x0000003f00037c45 */ /* 0x000fe20008201000 */
[----:B------:R-:W-:Y:S01]  /*0d30*/  NOP ;  /* 0x0000000000007918 */ /* 0x000fe20000000000 */
[----:B------:R-:W-:Y:S02]  /*0d40*/  I2FP.F32.U32 R0, UR62 ;  /* 0x0000003e00007c45 */ /* 0x000fe40008201000 */
[----:B------:R-:W-:-:S06]  /*0d50*/  RPCMOV.32 Rpc.LO, R2 ;  /* 0x0000000200007352 */ /* 0x000fcc0000000000 */
[----:B------:R-:W-:-:S05]  /*0d60*/  CS2R.32 R2, SR_CgaSize ;  /* 0x0000000000027805 */ /* 0x000fca0000008a00 */
[----:B------:R-:W-:-:S05]  /*0d70*/  IMAD R2, R2, -0xa0, RZ ;  /* 0xffffff6002027824 */ /* 0x000fca00078e02ff */
[----:B------:R-:W-:Y:S02]  /*0d80*/  R2UR UR4, R2 ;  /* 0x00000000020472ca */ /* 0x000fe400000e0000 */
[----:B------:R-:W-:-:S12]  /*0d90*/  RPCMOV.32 R2, Rpc.LO ;  /* 0x0000000000027353 */ /* 0x000fd80000000000 */
[----:B------:R-:W5:Y:S01]  /*0da0*/  LDCU UR4, c[0x0][UR4+0x2b4] ;  /* 0x00005680040477ac */ /* 0x000f620008000800 */
[----:B------:R-:W2:Y:S01]  /*0db0*/  S2UR UR36, SR_CTAID.Z ;  /* 0x00000000002479c3 */ /* 0x000ea20000002700 */
[----:B------:R-:W3:Y:S01]  /*0dc0*/  LDCU UR13, c[0x0][0xb24] ;  /* 0x00016480ff0d77ac */ /* 0x000ee20008000800 */
[----:B-1----:R-:W-:Y:S01]  /*0dd0*/  FMUL R3, R3, UR5 ;  /* 0x0000000503037c20 */ /* 0x002fe20008400000 */
[----:B------:R-:W-:-:S06]  /*0de0*/  RPCMOV.32 Rpc.LO, R2 ;  /* 0x0000000200007352 */ /* 0x000fcc0000000000 */
[----:B------:R-:W-:-:S05]  /*0df0*/  CS2R.32 R2, SR_CgaSize ;  /* 0x0000000000027805 */ /* 0x000fca0000008a00 */
[----:B------:R-:W-:-:S05]  /*0e00*/  IMAD R2, R2, -0xa0, RZ ;  /* 0xffffff6002027824 */ /* 0x000fca00078e02ff */
[----:B------:R-:W-:Y:S02]  /*0e10*/  R2UR UR5, R2 ;  /* 0x00000000020572ca */ /* 0x000fe400000e0000 */
[----:B------:R-:W-:-:S12]  /*0e20*/  RPCMOV.32 R2, Rpc.LO ;  /* 0x0000000000027353 */ /* 0x000fd80000000000 */
[----:B------:R-:W1:Y:S01]  /*0e30*/  LDCU UR5, c[0x0][UR5+0x2a0] ;  /* 0x00005400050577ac */ /* 0x000e620008000800 */
[----:B-----5:R-:W-:Y:S01]  /*0e40*/  FMUL R0, R0, UR4 ;  /* 0x0000000400007c20 */ /* 0x020fe20008400000 */
[----:B------:R-:W-:-:S06]  /*0e50*/  RPCMOV.32 Rpc.LO, R2 ;  /* 0x0000000200007352 */ /* 0x000fcc0000000000 */
[----:B------:R-:W-:-:S05]  /*0e60*/  CS2R.32 R2, SR_CgaSize ;  /* 0x0000000000027805 */ /* 0x000fca0000008a00 */
[----:B------:R-:W-:-:S05]  /*0e70*/  IMAD R2, R2, -0xa0, RZ ;  /* 0xffffff6002027824 */ /* 0x000fca00078e02ff */
[----:B------:R-:W-:Y:S02]  /*0e80*/  R2UR UR4, R2 ;  /* 0x00000000020472ca */ /* 0x000fe400000e0000 */
[----:B------:R-:W-:-:S12]  /*0e90*/  RPCMOV.32 R2, Rpc.LO ;  /* 0x0000000000027353 */ /* 0x000fd80000000000 */
[----:B------:R-:W5:Y:S01]  /*0ea0*/  LDCU UR4, c[0x0][UR4+0x2a4] ;  /* 0x00005480040477ac */ /* 0x000f620008000800 */
[----:B------:R-:W4:Y:S01]  /*0eb0*/  F2I.U32.TRUNC.NTZ R3, R3 ;  /* 0x0000000300037305 */ /* 0x000f22000020f000 */
[----:B---3--:R-:W-:-:S07]  /*0ec0*/  UISETP.GE.AND UP0, UPT, UR13, 0x1, UPT ;  /* 0x000000010d00788c */ /* 0x008fce000bf06270 */
[----:B------:R-:W3:Y:S01]  /*0ed0*/  F2I.U32.TRUNC.NTZ R0, R0 ;  /* 0x0000000000007305 */ /* 0x000ee2000020f000 */
[----:B----4-:R-:W-:Y:S02]  /*0ee0*/  R2UR UR47, R3 ;  /* 0x00000000032f72ca */ /* 0x010fe400000e0000 */
[----:B---3--:R-:W-:-:S11]  /*0ef0*/  R2UR UR46, R0 ;  /* 0x00000000002e72ca */ /* 0x008fd600000e0000 */
[----:B------:R-:W-:-:S04]  /*0f00*/  UIADD3 UR47, UPT, UPT, -UR47, URZ, URZ ;  /* 0x000000ff2f2f7290 */ /* 0x000fc8000fffe1ff */
[----:B-1----:R-:W-:Y:S02]  /*0f10*/  UIMAD UR47, UR5, UR47, UR63 ;  /* 0x0000002f052f72a4 */ /* 0x002fe4000f8e023f */
[----:B------:R-:W-:-:S04]  /*0f20*/  UIADD3 UR46, UPT, UPT, -UR46, URZ, URZ ;  /* 0x000000ff2e2e7290 */ /* 0x000fc8000fffe1ff */
[----:B-----5:R-:W-:Y:S01]  /*0f30*/  UIMAD UR46, UR4, UR46, UR62 ;  /* 0x0000002e042e72a4 */ /* 0x020fe2000f8e023e */
[----:B--2---:R-:W-:Y:S06]  /*0f40*/  BAR.SYNC.DEFER_BLOCKING 0x0 ;  /* 0x0000000000007b1d */ /* 0x004fec0000010000 */
[----:B------:R-:W-:Y:S05]  /*0f50*/  BRA.U !UP0, `(.L_x_15) ;  /* 0x0000000108b87547 */ /* 0x000fea000b800000 */
[----:B------:R-:W1:Y:S01]  /*0f60*/  LDCU.128 UR4, c[0x0][0xb10] ;  /* 0x00016200ff0477ac */ /* 0x000e620008000c00 */
[----:B------:R-:W2:Y:S01]  /*0f70*/  LDCU UR15, c[0x0][0x370] ;  /* 0x00006e00ff0f77ac */ /* 0x000ea20008000800 */
[----:B------:R-:W3:Y:S01]  /*0f80*/  LDCU UR14, c[0x0][0x374] ;  /* 0x00006e80ff0e77ac */ /* 0x000ee20008000800 */
[----:B------:R-:W4:Y:S01]  /*0f90*/  LDCU UR11, c[0x0][0xb0c] ;  /* 0x00016180ff0b77ac */ /* 0x000f220008000800 */
[----:B------:R-:W5:Y:S01]  /*0fa0*/  LDCU UR10, c[0x0][0xb20] ;  /* 0x00016400ff0a77ac */ /* 0x000f620008000800 */
[----:B------:R-:W5:Y:S01]  /*0fb0*/  LDCU.64 UR8, c[0x0][0xb28] ;  /* 0x00016500ff0877ac */ /* 0x000f620008000a00 */
[----:B-1----:R-:W-:Y:S02]  /*0fc0*/  UISETP.NE.AND UP0, UPT, UR6, 0x1, UPT ;  /* 0x000000010600788c */ /* 0x002fe4000bf05270 */
[----:B---3--:R-:W-:Y:S02]  /*0fd0*/  UIMAD.WIDE.U32 UR18, UR14, UR7, URZ ;  /* 0x000000070e1272a5 */ /* 0x008fe4000f8e00ff */
[----:B------:R-:W-:-:S02]  /*0fe0*/  UISETP.NE.AND UP4, UPT, UR13, 0x1, UPT ;  /* 0x000000010d00788c */ /* 0x000fc4000bf85270 */
[----:B----4-:R-:W-:Y:S02]  /*0ff0*/  UISETP.NE.AND UP1, UPT, UR11, 0x1, UPT ;  /* 0x000000010b00788c */ /* 0x010fe4000bf25270 */
[----:B------:R-:W-:Y:S02]  /*1000*/  UIMAD.WIDE.U32 UR20, UR62, UR7, URZ ;  /* 0x000000073e1472a5 */ /* 0x000fe4000f8e00ff */
[----:B--2---:R-:W-:Y:S01]  /*1010*/  UIMAD.WIDE.U32 UR16, UR15, UR4, URZ ;  /* 0x000000040f1072a5 */ /* 0x004fe2000f8e00ff */
[----:B------:R-:W-:Y:S01]  /*1020*/  UMOV UR7, UR19 ;  /* 0x0000001300077c82 */ /* 0x000fe20008000000 */
[----:B------:R-:W-:Y:S02]  /*1030*/  UIMAD.WIDE.U32 UR18, UR63, UR4, URZ ;  /* 0x000000043f1272a5 */ /* 0x000fe4000f8e00ff */
[----:B-----5:R-:W-:-:S03]  /*1040*/  @UP0 USHF.R.U32.HI UR14, URZ, UR10, UR7 ;  /* 0x0000000aff0e0299 */ /* 0x020fc60008011607 */
[----:B------:R-:W-:Y:S02]  /*1050*/  @UP1 USHF.R.U32.HI UR15, URZ, UR5, UR17 ;  /* 0x00000005ff0f1299 */ /* 0x000fe40008011611 */
[----:B------:R-:W-:Y:S02]  /*1060*/  UIMAD.WIDE.U32 UR16, UR14, UR8, URZ ;  /* 0x000000080e1072a5 */ /* 0x000fe4000f8e00ff */
[----:B------:R-:W-:Y:S02]  /*1070*/  USHF.R.U32.HI UR21, URZ, UR10, UR21 ;  /* 0x0000000aff157299 */ /* 0x000fe40008011615 */
[----:B------:R-:W-:Y:S02]  /*1080*/  UIMAD.WIDE.U32 UR22, UR15, UR8, URZ ;  /* 0x000000080f1672a5 */ /* 0x000fe4000f8e00ff */
[----:B------:R-:W-:Y:S02]  /*1090*/  @UP4 USHF.R.U32.HI UR14, URZ, UR9, UR17 ;  /* 0x00000009ff0e4299 */ /* 0x000fe40008011611 */
[----:B------:R-:W-:-:S02]  /*10a0*/  USHF.R.U32.HI UR19, URZ, UR5, UR19 ;  /* 0x00000005ff137299 */ /* 0x000fc40008011613 */
[----:B------:R-:W-:Y:S02]  /*10b0*/  USEL UR21, UR62, UR21, !UP0 ;  /* 0x000000153e157287 */ /* 0x000fe4000c000000 */
[----:B------:R-:W-:Y:S02]  /*10c0*/  @UP4 USHF.R.U32.HI UR15, URZ, UR9, UR23 ;  /* 0x00000009ff0f4299 */ /* 0x000fe40008011617 */
[----:B------:R-:W-:Y:S02]  /*10d0*/  UIMAD UR14, UR14, UR13, URZ ;  /* 0x0000000d0e0e72a4 */ /* 0x000fe4000f8e02ff */
[----:B------:R-:W-:Y:S02]  /*10e0*/  USEL UR19, UR63, UR19, !UP1 ;  /* 0x000000133f137287 */ /* 0x000fe4000c800000 */
[----:B------:R-:W-:Y:S02]  /*10f0*/  UIMAD UR4, UR15, UR13, URZ ;  /* 0x0000000d0f0472a4 */ /* 0x000fe4000f8e02ff */
[----:B------:R-:W-:-:S02]  /*1100*/  UISETP.GE.AND UP0, UPT, UR21, UR14, UPT ;  /* 0x0000000e1500728c */ /* 0x000fc4000bf06270 */
[----:B------:R-:W-:Y:S02]  /*1110*/  UIMAD.WIDE.U32 UR22, UR21, UR8, URZ ;  /* 0x00000008151672a5 */ /* 0x000fe4000f8e00ff */
[----:B------:R-:W-:Y:S02]  /*1120*/  UISETP.GE.OR UP0, UPT, UR19, UR4, UP0 ;  /* 0x000000041300728c */ /* 0x000fe40008706670 */
[----:B------:R-:W-:Y:S02]  /*1130*/  USHF.R.U32.HI UR4, URZ, UR9, UR23 ;  /* 0x00000009ff047299 */ /* 0x000fe40008011617 */
[----:B------:R-:W-:Y:S02]  /*1140*/  UIMAD.WIDE.U32 UR16, UR19, UR8, URZ ;  /* 0x00000008131072a5 */ /* 0x000fe4000f8e00ff */
[----:B------:R-:W-:Y:S02]  /*1150*/  USEL UR4, UR21, UR4, !UP4 ;  /* 0x0000000415047287 */ /* 0x000fe4000e000000 */
[----:B------:R-:W-:-:S02]  /*1160*/  UIADD3 UR5, UPT, UPT, -UR21, URZ, URZ ;  /* 0x000000ff15057290 */ /* 0x000fc4000fffe1ff */
[----:B------:R-:W-:Y:S02]  /*1170*/  UIADD3 UR8, UPT, UPT, -UR4, URZ, URZ ;  /* 0x000000ff04087290 */ /* 0x000fe4000fffe1ff */
[----:B------:R-:W-:Y:S02]  /*1180*/  @!UP0 USHF.R.U32.HI UR9, URZ, UR9, UR17 ;  /* 0x00000009ff098299 */ /* 0x000fe40008011611 */
[----:B------:R-:W-:Y:S02]  /*1190*/  UIMAD UR8, UR13, UR8, UR21 ;  /* 0x000000080d0872a4 */ /* 0x000fe4000f8e0215 */
[----:B------:R-:W-:Y:S02]  /*11a0*/  @!UP0 USEL UR9, UR19, UR9, !UP4 ;  /* 0x0000000913098287 */ /* 0x000fe4000e000000 */
[----:B------:R-:W-:Y:S02]  /*11b0*/  UIADD3 UR7, UPT, UPT, -UR19, URZ, URZ ;  /* 0x000000ff13077290 */ /* 0x000fe4000fffe1ff */
[----:B------:R-:W-:-:S02]  /*11c0*/  @!UP0 UIMAD UR8, UR8, UR15, UR9 ;  /* 0x0000000f080882a4 */ /* 0x000fc4000f8e0209 */
[----:B------:R-:W-:Y:S02]  /*11d0*/  @!UP0 UIADD3 UR4, UPT, UPT, UR4, -UR9, URZ ;  /* 0x8000000904048290 */ /* 0x000fe4000fffe0ff */
[----:B------:R-:W-:Y:S02]  /*11e0*/  UIMAD UR5, UR6, UR5, UR62 ;  /* 0x00000005060572a4 */ /* 0x000fe4000f8e023e */
[----:B------:R-:W-:Y:S02]  /*11f0*/  @!UP0 UIMAD UR21, UR4, UR13, UR19 ;  /* 0x0000000d041582a4 */ /* 0x000fe4000f8e0213 */
[----:B------:R-:W-:Y:S01]  /*1200*/  UIMAD UR7, UR11, UR7, UR63 ;  /* 0x000000070b0772a4 */ /* 0x000fe2000f8e023f */
[----:B------:R-:W-:Y:S01]  /*1210*/  @!UP0 UMOV UR19, UR8 ;  /* 0x0000000800138c82 */ /* 0x000fe20008000000 */
[----:B------:R-:W-:Y:S02]  /*1220*/  UIMAD UR62, UR21, UR6, UR5 ;  /* 0x00000006153e72a4 */ /* 0x000fe4000f8e0205 */
[----:B------:R-:W-:-:S12]  /*1230*/  UIMAD UR63, UR19, UR11, UR7 ;  /* 0x0000000b133f72a4 */ /* 0x000fd8000f8e0207 */
.L_x_15:
[----:B------:R-:W1:Y:S01]  /*1240*/  LDCU UR4, c[0x0][0xb30] ;  /* 0x00016600ff0477ac */ /* 0x000e620008000800 */
[----:B------:R-:W2:Y:S01]  /*1250*/  S2UR UR5, SR_CgaCtaId ;  /* 0x00000000000579c3 */ /* 0x000ea20000008800 */
[----:B-1----:R-:W-:-:S09]  /*1260*/  UISETP.NE.AND UP0, UPT, UR4, 0x1, UPT ;  /* 0x000000010400788c */ /* 0x002fd2000bf05270 */
[----:B--2---:R-:W-:Y:S05]  /*1270*/  BRA.U UP0, `(.L_x_16) ;  /* 0x0000000100407547 */ /* 0x004fea000b800000 */
[----:B------:R-:W1:Y:S01]  /*1280*/  LDCU.128 UR8, c[0x0][0xb10] ;  /* 0x00016200ff0877ac */ /* 0x000e620008000c00 */
[----:B------:R-:W2:Y:S01]  /*1290*/  LDCU UR6, c[0x0][0xb0c] ;  /* 0x00016180ff0677ac */ /* 0x000ea20008000800 */
[----:B------:R-:W3:Y:S01]  /*12a0*/  LDCU UR4, c[0x0][0xb20] ;  /* 0x00016400ff0477ac */ /* 0x000ee20008000800 */
[----:B-1----:R-:W-:Y:S02]  /*12b0*/  UIMAD.WIDE.U32 UR16, UR63, UR8, URZ ;  /* 0x000000083f1072a5 */ /* 0x002fe4000f8e00ff */
[----:B------:R-:W-:Y:S02]  /*12c0*/  UIMAD.WIDE.U32 UR14, UR62, UR11, URZ ;  /* 0x0000000b3e0e72a5 */ /* 0x000fe4000f8e00ff */
[----:B--2---:R-:W-:Y:S02]  /*12d0*/  UISETP.NE.AND UP1, UPT, UR6, 0x1, UPT ;  /* 0x000000010600788c */ /* 0x004fe4000bf25270 */
[----:B------:R-:W-:Y:S01]  /*12e0*/  UISETP.NE.AND UP0, UPT, UR10, 0x1, UPT ;  /* 0x000000010a00788c */ /* 0x000fe2000bf05270 */
[----:B------:R-:W-:Y:S01]  /*12f0*/  UMOV UR7, UR17 ;  /* 0x0000001100077c82 */ /* 0x000fe20008000000 */
[----:B---3--:R-:W-:-:S02]  /*1300*/  USHF.R.U32.HI UR4, URZ, UR4, UR15 ;  /* 0x00000004ff047299 */ /* 0x008fc4000801160f */
[----:B------:R-:W-:Y:S02]  /*1310*/  USHF.R.U32.HI UR7, URZ, UR9, UR7 ;  /* 0x00000009ff077299 */ /* 0x000fe40008011607 */
[----:B------:R-:W-:Y:S02]  /*1320*/  USEL UR4, UR62, UR4, !UP0 ;  /* 0x000000043e047287 */ /* 0x000fe4000c000000 */
[----:B------:R-:W-:-:S04]  /*1330*/  USEL UR7, UR63, UR7, !UP1 ;  /* 0x000000073f077287 */ /* 0x000fc8000c800000 */
[----:B------:R-:W-:Y:S02]  /*1340*/  UIADD3 UR8, UPT, UPT, UR7, -UR4, URZ ;  /* 0x8000000407087290 */ /* 0x000fe4000fffe0ff */
[----:B------:R-:W-:Y:S02]  /*1350*/  UIADD3 UR4, UPT, UPT, -UR7, UR4, URZ ;  /* 0x0000000407047290 */ /* 0x000fe4000fffe1ff */
[----:B------:R-:W-:Y:S02]  /*1360*/  UIMAD UR62, UR8, UR10, UR62 ;  /* 0x0000000a083e72a4 */ /* 0x000fe4000f8e023e */
[----:B------:R-:W-:-:S12]  /*1370*/  UIMAD UR63, UR4, UR6, UR63 ;  /* 0x00000006043f72a4 */ /* 0x000fd8000f8e023f */
.L_x_16:
[----:B------:R-:W-:Y:S01]  /*1380*/  BAR.SYNC.DEFER_BLOCKING 0x0 ;  /* 0x0000000000007b1d */ /* 0x000fe20000010000 */
[----:B------:R-:W-:Y:S01]  /*1390*/  UISETP.NE.AND UP0, UPT, UR12, 0x2, UPT ;  /* 0x000000020c00788c */ /* 0x000fe2000bf05270 */
[----:B------:R-:W-:Y:S02]  /*13a0*/  ISETP.NE.OR P3, PT, R4, 0x2, !P3 ;  /* 0x000000020400780c */ /* 0x000fe40005f65670 */
[----:B------:R-:W-:Y:S02]  /*13b0*/  LOP3.LUT R0, R2, 0x1f, RZ, 0xc0, !PT ;  /* 0x0000001f02007812 */ /* 0x000fe400078ec0ff */
[----:B------:R-:W1:Y:S04]  /*13c0*/  LDCU UR13, c[0x0][0xb24] ;  /* 0x00016480ff0d77ac */ /* 0x000e680008000800 */
[----:B------:R-:W-:Y:S05]  /*13d0*/  BRA.U UP0, `(.L_x_17) ;  /* 0x00000011006c7547 */ /* 0x000fea000b800000 */
[----:B------:R-:W2:Y:S01]  /*13e0*/  LDCU UR26, c[0x0][0x38c] ;  /* 0x00007180ff1a77ac */ /* 0x000ea20008000800 */
[----:B------:R-:W-:Y:S01]  /*13f0*/  PLOP3.LUT P1, PT, PT, PT, UP3, 0x80, 0x8 ;  /* 0x000000000008781c */ /* 0x000fe20003f2f038 */
[----:B------:R-:W-:Y:S01]  /*1400*/  IMAD.MOV.U32 R12, RZ, RZ, 0x1 ;  /* 0x00000001ff0c7424 */ /* 0x000fe200078e00ff */
[----:B------:R-:W-:Y:S02]  /*1410*/  ISETP.EQ.OR P2, PT, R0, RZ, P3 ;  /* 0x000000ff0000720c */ /* 0x000fe40001f42670 */
[----:B------:R-:W-:Y:S02]  /*1420*/  CS2R R10, SRZ ;  /* 0x00000000000a7805 */ /* 0x000fe4000001ff00 */
[----:B------:R-:W-:Y:S01]  /*1430*/  PLOP3.LUT P1, PT, P1, PT, PT, 0x8, 0x80 ;  /* 0x000000000080781c */ /* 0x000fe20000f2e170 */
[----:B------:R-:W-:Y:S01]  /*1440*/  IMAD.MOV.U32 R9, RZ, RZ, RZ ;  /* 0x000000ffff097224 */ /* 0x000fe200078e00ff */
[----:B------:R-:W3:Y:S01]  /*1450*/  LDCU UR21, c[0x0][0x370] ;  /* 0x00006e00ff1577ac */ /* 0x000ee20008000800 */
[----:B------:R-:W-:Y:S01]  /*1460*/  IMAD.MOV.U32 R8, RZ, RZ, 0x1 ;  /* 0x00000001ff087424 */ /* 0x000fe200078e00ff */
[----:B------:R-:W4:Y:S01]  /*1470*/  LDCU.64 UR30, c[0x0][0x348] ;  /* 0x00006900ff1e77ac */ /* 0x000f220008000a00 */
[----:B------:R-:W1:Y:S01]  /*1480*/  LDCU UR15, c[0x0][0x374] ;  /* 0x00006e80ff0f77ac */ /* 0x000e620008000800 */
[----:B--2---:R-:W-:Y:S01]  /*1490*/  UIADD3 UR4, UPT, UPT, UR26, 0x7f, URZ ;  /* 0x0000007f1a047890 */ /* 0x004fe2000fffe0ff */
[----:B------:R-:W-:-:S03]  /*14a0*/  UMOV UR24, URZ ;  /* 0x000000ff00187c82 */ /* 0x000fc60008000000 */
[----:B------:R-:W-:-:S04]  /*14b0*/  USHF.R.S32.HI UR28, URZ, 0x1f, UR4 ;  /* 0x0000001fff1c7899 */ /* 0x000fc80008011404 */
[----:B------:R-:W-:Y:S02]  /*14c0*/  ULEA.HI UR28, UR28, UR4, URZ, 0x7 ;  /* 0x000000041c1c7291 */ /* 0x000fe4000f8f38ff */
[----:B------:R-:W-:Y:S02]  /*14d0*/  UIADD3 UR4, UPT, UPT, UR26, -0x1, URZ ;  /* 0xffffffff1a047890 */ /* 0x000fe4000fffe0ff */
[----:B------:R-:W-:Y:S02]  /*14e0*/  USHF.R.S32.HI UR28, URZ, 0x7, UR28 ;  /* 0x00000007ff1c7899 */ /* 0x000fe4000801141c */
[----:B------:R-:W-:Y:S02]  /*14f0*/  UISETP.GE.U32.AND UP1, UPT, UR4, -0xff, UPT ;  /* 0xffffff010400788c */ /* 0x000fe4000bf26070 */
[----:B------:R-:W-:Y:S02]  /*1500*/  UISETP.LT.U32.AND UP0, UPT, UR28, 0x4, UPT ;  /* 0x000000041c00788c */ /* 0x000fe4000bf01070 */
[----:B------:R-:W-:-:S02]  /*1510*/  UIADD3 UR26, UPT, UPT, UR26, 0xfe, URZ ;  /* 0x000000fe1a1a7890 */ /* 0x000fc4000fffe0ff */
[----:B------:R-:W-:-:S04]  /*1520*/  USEL UR27, UR28, 0x4, UP0 ;  /* 0x000000041c1b7887 */ /* 0x000fc80008000000 */
[----:B------:R-:W-:Y:S02]  /*1530*/  UIADD3 UR14, UPT, UPT, UR27, -0x1, URZ ;  /* 0xffffffff1b0e7890 */ /* 0x000fe4000fffe0ff */
[----:B------:R-:W-:Y:S02]  /*1540*/  @UP1 UIADD3 UR14, UPT, UPT, UR27, URZ, URZ ;  /* 0x000000ff1b0e1290 */ /* 0x000fe4000fffe0ff */
[----:B------:R-:W-:Y:S02]  /*1550*/  UIADD3 UR25, UPT, UPT, UR28, -UR27, URZ ;  /* 0x8000001b1c197290 */ /* 0x000fe4000fffe0ff */
[----:B-1-34-:R-:W-:-:S12]  /*1560*/  UIADD3 UR14, UPT, UPT, UR14, 0x1, URZ ;  /* 0x000000010e0e7890 */ /* 0x01afd8000fffe0ff */
.L_x_35:
[----:B------:R-:W-:Y:S01]  /*1570*/  UISETP.NE.AND UP0, UPT, UR5, URZ, UPT ;  /* 0x000000ff0500728c */ /* 0x000fe2000bf05270 */
[----:B-1----:R-:W1:Y:S08]  /*1580*/  S2UR UR5, SR_CgaCtaId ;  /* 0x00000000000579c3 */ /* 0x002e700000008800 */
[----:B------:R-:W-:Y:S05]  /*1590*/  BRA.U UP0, `(.L_x_18) ;  /* 0x0000000100347547 */ /* 0x000fea000b800000 */
[----:B------:R-:W2:Y:S01]  /*15a0*/  S2R R0, SR_CgaCtaId ;  /* 0x0000000000007919 */ /* 0x000ea20000008800 */
[----:B------:R-:W-:Y:S02]  /*15b0*/  MOV R3, 0x400 ;  /* 0x0000040000037802 */ /* 0x000fe40000000f00 */
[----:B------:R-:W-:Y:S02]  /*15c0*/  SHF.L.U32 R2, R8, 0x1f, RZ ;  /* 0x0000001f08027819 */ /* 0x000fe400000006ff */
[----:B--2---:R-:W-:-:S05]  /*15d0*/  LEA R0, R0, R3, 0x18 ;  /* 0x0000000300007211 */ /* 0x004fca00078ec0ff */
[----:B------:R-:W-:-:S04]  /*15e0*/  IMAD R3, R9, 0x8, R0 ;  /* 0x0000000809037824 */ /* 0x000fc800078e0200 */
[----:B------:R-:W2:Y:S02]  /*15f0*/  SYNCS.PHASECHK.TRANS64.TRYWAIT P0, [R3+URZ+0xb0], R2 ;  /* 0x0000b002030075a7 */ /* 0x000ea400080011ff */
[----:B--2---:R-:W-:Y:S05]  /*1600*/  @!P0 BRA `(.L_x_19) ;  /* 0x0000008c00408947 */ /* 0x004fea0003800000 */
.L_x_98:
[----:B------:R-:W-:Y:S01]  /*1610*/  VIADD R9, R9, 0x1 ;  /* 0x0000000109097836 */ /* 0x000fe20000000000 */
[----:B------:R2:W-:Y:S04]  /*1620*/  SYNCS.ARRIVE.TRANS64.A1T0 RZ, [R3+URZ+0xa0], RZ ;  /* 0x0000a0ff03ff79a7 */ /* 0x0005e800081000ff */
[----:B------:R-:W-:-:S04]  /*1630*/  ISETP.NE.AND P0, PT, R9, 0x2, PT ;  /* 0x000000020900780c */ /* 0x000fc80003f05270 */
[----:B------:R-:W-:Y:S02]  /*1640*/  SEL R9, R9, RZ, P0 ;  /* 0x000000ff09097207 */ /* 0x000fe40000000000 */
[----:B--2---:R-:W-:-:S04]  /*1650*/  SEL R3, RZ, 0x1, P0 ;  /* 0x00000001ff037807 */ /* 0x004fc80000000000 */
[----:B------:R-:W-:-:S07]  /*1660*/  LOP3.LUT R8, R8, R3, RZ, 0x3c, !PT ;  /* 0x0000000308087212 */ /* 0x000fce00078e3cff */
.L_x_18:
[----:B------:R-:W-:Y:S01]  /*1670*/  UMOV UR4, 0x400 ;  /* 0x0000040000047882 */ /* 0x000fe20000000000 */
[----:B------:R-:W-:Y:S01]  /*1680*/  SHF.L.U32 R0, R12, 0x1f, RZ ;  /* 0x0000001f0c007819 */ /* 0x000fe200000006ff */
[----:B-1----:R-:W-:Y:S02]  /*1690*/  ULEA UR4, UR5, UR4, 0x18 ;  /* 0x0000000405047291 */ /* 0x002fe4000f8ec0ff */
[----:B------:R-:W-:Y:S02]  /*16a0*/  UISETP.GE.U32.AND UP0, UPT, UR26, 0xff, UPT ;  /* 0x000000ff1a00788c */ /* 0x000fe4000bf06070 */
[----:B------:R-:W-:Y:S02]  /*16b0*/  ULEA UR6, UR24, UR4, 0x3 ;  /* 0x0000000418067291 */ /* 0x000fe4000f8e18ff */
[----:B------:R-:W-:Y:S02]  /*16c0*/  USHF.L.U32 UR35, UR63, 0x7, URZ ;  /* 0x000000073f237899 */ /* 0x000fe400080006ff */
[----:B------:R-:W-:Y:S01]  /*16d0*/  UIMAD UR11, UR62, 0xb0, URZ ;  /* 0x000000b03e0b78a4 */ /* 0x000fe2000f8e02ff */
[----:B------:R-:W-:-:S04]  /*16e0*/  UMOV UR29, URZ ;  /* 0x000000ff001d7c82 */ /* 0x000fc80008000000 */
[----:B------:R1:W2:Y:S01]  /*16f0*/  SYNCS.PHASECHK.TRANS64.TRYWAIT P0, [UR6+0x20], R0 ;  /* 0x00002000ff0075a7 */ /* 0x0002a20008001106 */
[----:B------:R-:W-:Y:S06]  /*1700*/  BRA.U !UP0, `(.L_x_20) ;  /* 0x0000000108a87547 */ /* 0x000fec000b800000 */
[----:B------:R-:W-:Y:S01]  /*1710*/  UMOV UR16, URZ ;  /* 0x000000ff00107c82 */ /* 0x000fe20008000000 */
[----:B------:R-:W-:-:S05]  /*1720*/  UMOV UR7, UR24 ;  /* 0x0000001800077c82 */ /* 0x000fca0008000000 */
.L_x_25:
[----:B--2---:R-:W-:Y:S01]  /*1730*/  @!P3 MOV R2, 0x9800 ;  /* 0x000098000002b802 */ /* 0x004fe20000000f00 */
[----:B---3--:R-:W-:Y:S01]  /*1740*/  ULEA UR33, UR7, UR4, 0x3 ;  /* 0x0000000407217291 */ /* 0x008fe2000f8e18ff */
[----:B--2-4-:R-:W-:Y:S11]  /*1750*/  @P0 BRA `(.L_x_21) ;  /* 0x00000000000c0947 */ /* 0x014ff60003800000 */
[----:B------:R-:W-:Y:S04]  /*1760*/  SHF.L.U32 R3, R12, 0x1f, RZ ;  /* 0x0000001f0c037819 */ /* 0x000fe800000006ff */
[----:B------:R-:W2:Y:S02]  /*1770*/  SYNCS.PHASECHK.TRANS64.TRYWAIT P0, [UR33+0x20], R3 ;  /* 0x00002003ff0075a7 */ /* 0x000ea40008001121 */
[----:B--2---:R-:W-:Y:S05]  /*1780*/  @!P0 BRA `(.L_x_22) ;  /* 0x0000008800f48947 */ /* 0x004fea0003800000 */
.L_x_21:
[----:B------:R2:W-:Y:S01]  /*1790*/  @!P3 SYNCS.ARRIVE.TRANS64 RZ, [UR33], R2 ;  /* 0x00000002ffffb9a7 */ /* 0x0005e20008000021 */
[----:B------:R-:W-:Y:S04]  /*17a0*/  BSSY.RECONVERGENT B0, `(.L_x_23) ;  /* 0x0000003000007945 */ /* 0x000fe80003800200 */
[----:B------:R-:W-:Y:S05]  /*17b0*/  @P2 BRA `(.L_x_24) ;  /* 0x0000000000042947 */ /* 0x000fea0003800000 */
[----:B------:R-:W-:Y:S05]  /*17c0*/  BPT.TRAP 0x1 ;  /* 0x000000040000795c */ /* 0x000fea0000300000 */
.L_x_24:
[----:B------:R-:W-:Y:S05]  /*17d0*/  BSYNC.RECONVERGENT B0 ;  /* 0x0000000000007941 */ /* 0x000fea0003800200 */
.L_x_23:
[----:B------:R-:W-:Y:S02]  /*17e0*/  UIADD3 UR24, UPT, UPT, UR7, 0x1, URZ ;  /* 0x0000000107187890 */ /* 0x000fe4000fffe0ff */
[----:B------:R-:W-:Y:S02]  /*17f0*/  UIADD3 UR18, UP1, UPT, UR30, 0x80, URZ ;  /* 0x000000801e127890 */ /* 0x000fe4000ff3e0ff */
[----:B------:R-:W-:Y:S02]  /*1800*/  UISETP.NE.AND UP0, UPT, UR24, 0x4, UPT ;  /* 0x000000041800788c */ /* 0x000fe4000bf05270 */
[----:B------:R-:W-:Y:S02]  /*1810*/  ULEA UR32, UR7, UR4, 0xe ;  /* 0x0000000407207291 */ /* 0x000fe4000f8e70ff */
[----:B------:R-:W-:Y:S02]  /*1820*/  USEL UR9, URZ, 0x1, UP0 ;  /* 0x00000001ff097887 */ /* 0x000fe40008000000 */
[----:B------:R-:W-:Y:S02]  /*1830*/  USEL UR24, UR24, URZ, UP0 ;  /* 0x000000ff18187287 */ /* 0x000fe40008000000 */
[----:B------:R-:W-:Y:S02]  /*1840*/  USHF.L.U32 UR34, UR16, 0x7, URZ ;  /* 0x0000000710227899 */ /* 0x000fe400080006ff */
[----:B------:R-:W-:Y:S01]  /*1850*/  ULEA UR8, UR24, UR4, 0x3 ;  /* 0x0000000418087291 */ /* 0x000fe2000f8e18ff */
[----:B------:R-:W-:Y:S01]  /*1860*/  LOP3.LUT R12, R12, UR9, RZ, 0x3c, !PT ;  /* 0x000000090c0c7c12 */ /* 0x000fe2000f8e3cff */
[----:B------:R-:W-:Y:S02]  /*1870*/  UIADD3.X UR19, UPT, UPT, URZ, UR31, URZ, UP1, !UPT ;  /* 0x0000001fff137290 */ /* 0x000fe40008ffe4ff */
[----:B------:R-:W-:Y:S01]  /*1880*/  UIADD3 UR32, UPT, UPT, UR32, 0xb180, URZ ;  /* 0x0000b18020207890 */ /* 0x000fe2000fffe0ff */
[----:B-1----:R-:W-:Y:S01]  /*1890*/  SHF.L.U32 R0, R12, 0x1f, RZ ;  /* 0x0000001f0c007819 */ /* 0x002fe200000006ff */
[----:B------:R-:W-:Y:S02]  /*18a0*/  UIMAD UR6, UR7, 0x5800, UR4 ;  /* 0x00005800070678a4 */ /* 0x000fe4000f8e0204 */
[----:B------:R-:W-:Y:S01]  /*18b0*/  UIADD3 UR38, UP0, UPT, UR30, 0x180, URZ ;  /* 0x000001801e267890 */ /* 0x000fe2000ff1e0ff */
[----:B------:R3:W4:Y:S01]  /*18c0*/  SYNCS.PHASECHK.TRANS64.TRYWAIT P0, [UR8+0x20], R0 ;  /* 0x00002000ff0075a7 */ /* 0x0007220008001108 */
[----:B------:R-:W-:Y:S01]  /*18d0*/  UMOV UR40, 0x0 ;  /* 0x0000000000287882 */ /* 0x000fe20000000000 */
[----:B------:R-:W-:Y:S01]  /*18e0*/  UMOV UR41, 0x10000000 ;  /* 0x1000000000297882 */ /* 0x000fe20000000000 */
[----:B------:R-:W-:Y:S01]  /*18f0*/  UIADD3 UR8, UPT, UPT, UR6, 0x1b180, URZ ;  /* 0x0001b18006087890 */ /* 0x000fe2000fffe0ff */
[----:B------:R3:W-:Y:S01]  /*1900*/  UTMALDG.3D [UR32], [UR18], desc[UR40] ;  /* 0x00002820120075b4 */ /* 0x0007e20008011000 */
[----:B------:R-:W-:Y:S02]  /*1910*/  UIADD3.X UR39, UPT, UPT, URZ, UR31, URZ, UP0, !UPT ;  /* 0x0000001fff277290 */ /* 0x000fe400087fe4ff */
[----:B------:R-:W-:Y:S01]  /*1920*/  UIADD3 UR16, UPT, UPT, UR16, 0x1, URZ ;  /* 0x0000000110107890 */ /* 0x000fe2000fffe0ff */
[----:B------:R-:W-:Y:S01]  /*1930*/  UMOV UR12, UR36 ;  /* 0x00000024000c7c82 */ /* 0x000fe20008000000 */
[----:B------:R-:W-:Y:S01]  /*1940*/  UMOV UR9, UR33 ;  /* 0x0000002100097c82 */ /* 0x000fe20008000000 */
[----:B------:R-:W-:Y:S01]  /*1950*/  UMOV UR10, UR34 ;  /* 0x00000022000a7c82 */ /* 0x000fe20008000000 */
[----:B------:R-:W-:Y:S03]  /*1960*/  UISETP.NE.AND UP0, UPT, UR16, UR14, UPT ;  /* 0x0000000e1000728c */ /* 0x000fe6000bf05270 */
[----:B------:R3:W-:Y:S01]  /*1970*/  UTMALDG.3D [UR8], [UR38], desc[UR40] ;  /* 0x00002808260075b4 */ /* 0x0007e20008011000 */
[----:B------:R-:W-:Y:S01]  /*1980*/  UMOV UR29, UR14 ;  /* 0x0000000e001d7c82 */ /* 0x000fe20008000000 */
[----:B------:R-:W-:Y:S04]  /*1990*/  UMOV UR7, UR24 ;  /* 0x0000001800077c82 */ /* 0x000fe80008000000 */
[----:B------:R-:W-:Y:S05]  /*19a0*/  BRA.U UP0, `(.L_x_25) ;  /* 0xfffffffd00607547 */ /* 0x000fea000b83ffff */
.L_x_20:
[----:B------:R-:W-:Y:S01]  /*19b0*/  ULEA UR6, UR24, UR4, 0x3 ;  /* 0x0000000418067291 */ /* 0x000fe2000f8e18ff */
[----:B-1-3--:R-:W-:Y:S01]  /*19c0*/  SHF.L.U32 R0, R12, 0x1f, RZ ;  /* 0x0000001f0c007819 */ /* 0x00afe200000006ff */
[----:B------:R-:W-:Y:S01]  /*19d0*/  @!P1 SYNCS.ARRIVE.TRANS64.A1T0 RZ, [UR4+0x58], RZ ;  /* 0x000058ffffff99a7 */ /* 0x000fe20008100004 */
[----:B------:R-:W-:-:S06]  /*19e0*/  UISETP.GT.AND UP0, UPT, UR28, UR27, UPT ;  /* 0x0000001b1c00728c */ /* 0x000fcc000bf04270 */
[----:B--2-4-:R1:W2:Y:S03]  /*19f0*/  SYNCS.PHASECHK.TRANS64.TRYWAIT P0, [UR6+0x20], R0 ;  /* 0x00002000ff0075a7 */ /* 0x0142a60008001106 */
[----:B------:R-:W-:Y:S05]  /*1a00*/  BRA.U !UP0, `(.L_x_26) ;  /* 0x0000000108ac7547 */ /* 0x000fea000b800000 */
[----:B------:R-:W-:Y:S01]  /*1a10*/  UIADD3 UR32, UPT, UPT, UR25, UR29, URZ ;  /* 0x0000001d19207290 */ /* 0x000fe2000fffe0ff */
[----:B------:R-:W-:-:S11]  /*1a20*/  UMOV UR7, UR24 ;  /* 0x0000001800077c82 */ /* 0x000fd60008000000 */
.L_x_31:
[----:B--2---:R-:W-:Y:S01]  /*1a30*/  @!P3 MOV R2, 0x9800 ;  /* 0x000098000002b802 */ /* 0x004fe20000000f00 */
[----:B---3--:R-:W-:Y:S01]  /*1a40*/  ULEA UR17, UR7, UR4, 0x3 ;  /* 0x0000000407117291 */ /* 0x008fe2000f8e18ff */
[----:B--2-4-:R-:W-:Y:S11]  /*1a50*/  @P0 BRA `(.L_x_27) ;  /* 0x00000000000c0947 */ /* 0x014ff60003800000 */
[----:B------:R-:W-:Y:S04]  /*1a60*/  SHF.L.U32 R3, R12, 0x1f, RZ ;  /* 0x0000001f0c037819 */ /* 0x000fe800000006ff */
[----:B------:R-:W2:Y:S02]  /*1a70*/  SYNCS.PHASECHK.TRANS64.TRYWAIT P0, [UR17+0x20], R3 ;  /* 0x00002003ff0075a7 */ /* 0x000ea40008001111 */
[----:B--2---:R-:W-:Y:S05]  /*1a80*/  @!P0 BRA `(.L_x_28) ;  /* 0x00000088004c8947 */ /* 0x004fea0003800000 */
.L_x_27:
[----:B------:R2:W-:Y:S01]  /*1a90*/  @!P3 SYNCS.ARRIVE.TRANS64 RZ, [UR17], R2 ;  /* 0x00000002ffffb9a7 */ /* 0x0005e20008000011 */
[----:B------:R-:W-:Y:S04]  /*1aa0*/  BSSY.RECONVERGENT B0, `(.L_x_29) ;  /* 0x0000003000007945 */ /* 0x000fe80003800200 */
[----:B------:R-:W-:Y:S05]  /*1ab0*/  @P2 BRA `(.L_x_30) ;  /* 0x0000000000042947 */ /* 0x000fea0003800000 */
[----:B------:R-:W-:Y:S05]  /*1ac0*/  BPT.TRAP 0x1 ;  /* 0x000000040000795c */ /* 0x000fea0000300000 */
.L_x_30:
[----:B------:R-:W-:Y:S05]  /*1ad0*/  BSYNC.RECONVERGENT B0 ;  /* 0x0000000000007941 */ /* 0x000fea0003800200 */
.L_x_29:
[----:B------:R-:W-:Y:S02]  /*1ae0*/  UIADD3 UR24, UPT, UPT, UR7, 0x1, URZ ;  /* 0x0000000107187890 */ /* 0x000fe4000fffe0ff */
[----:B------:R-:W-:Y:S02]  /*1af0*/  ULEA UR16, UR7, UR4, 0xe ;  /* 0x0000000407107291 */ /* 0x000fe4000f8e70ff */
[----:B------:R-:W-:Y:S02]  /*1b00*/  UISETP.NE.AND UP0, UPT, UR24, 0x4, UPT ;  /* 0x000000041800788c */ /* 0x000fe4000bf05270 */
[----:B------:R-:W-:Y:S02]  /*1b10*/  UIADD3 UR42, UP1, UPT, UR30, 0x80, URZ ;  /* 0x000000801e2a7890 */ /* 0x000fe4000ff3e0ff */
[----:B------:R-:W-:Y:S02]  /*1b20*/  USEL UR9, URZ, 0x1, UP0 ;  /* 0x00000001ff097887 */ /* 0x000fe40008000000 */
[----:B------:R-:W-:Y:S02]  /*1b30*/  USEL UR24, UR24, URZ, UP0 ;  /* 0x000000ff18187287 */ /* 0x000fe40008000000 */
[----:B------:R-:W-:Y:S02]  /*1b40*/  USHF.L.U32 UR18, UR29, 0x7, URZ ;  /* 0x000000071d127899 */ /* 0x000fe400080006ff */
[----:B------:R-:W-:Y:S01]  /*1b50*/  ULEA UR8, UR24, UR4, 0x3 ;  /* 0x0000000418087291 */ /* 0x000fe2000f8e18ff */
[----:B------:R-:W-:Y:S01]  /*1b60*/  LOP3.LUT R12, R12, UR9, RZ, 0x3c, !PT ;  /* 0x000000090c0c7c12 */ /* 0x000fe2000f8e3cff */
[----:B------:R-:W-:Y:S02]  /*1b70*/  UIADD3 UR16, UPT, UPT, UR16, 0xb180, URZ ;  /* 0x0000b18010107890 */ /* 0x000fe4000fffe0ff */
[----:B------:R-:W-:Y:S01]  /*1b80*/  UIADD3.X UR43, UPT, UPT, URZ, UR31, URZ, UP1, !UPT ;  /* 0x0000001fff2b7290 */ /* 0x000fe20008ffe4ff */
[----:B-1----:R-:W-:Y:S01]  /*1b90*/  SHF.L.U32 R0, R12, 0x1f, RZ ;  /* 0x0000001f0c007819 */ /* 0x002fe200000006ff */
[----:B------:R-:W-:Y:S02]  /*1ba0*/  UIMAD UR6, UR7, 0x5800, UR4 ;  /* 0x00005800070678a4 */ /* 0x000fe4000f8e0204 */
[----:B------:R-:W-:Y:S01]  /*1bb0*/  UIADD3 UR40, UP0, UPT, UR30, 0x180, URZ ;  /* 0x000001801e287890 */ /* 0x000fe2000ff1e0ff */
[----:B------:R3:W4:Y:S01]  /*1bc0*/  SYNCS.PHASECHK.TRANS64.TRYWAIT P0, [UR8+0x20], R0 ;  /* 0x00002000ff0075a7 */ /* 0x0007220008001108 */
[----:B------:R-:W-:Y:S01]  /*1bd0*/  UIADD3 UR8, UPT, UPT, UR6, 0x1b180, URZ ;  /* 0x0001b18006087890 */ /* 0x000fe2000fffe0ff */
[----:B------:R-:W-:Y:S01]  /*1be0*/  UMOV UR38, 0x0 ;  /* 0x0000000000267882 */ /* 0x000fe20000000000 */
[----:B------:R-:W-:Y:S01]  /*1bf0*/  UMOV UR39, 0x10000000 ;  /* 0x1000000000277882 */ /* 0x000fe20000000000 */
[----:B------:R-:W-:Y:S01]  /*1c00*/  UMOV UR19, UR35 ;  /* 0x0000002300137c82 */ /* 0x000fe20008000000 */
[----:B------:R-:W-:Y:S01]  /*1c10*/  UMOV UR20, UR36 ;  /* 0x0000002400147c82 */ /* 0x000fe20008000000 */
[----:B------:R-:W-:Y:S01]  /*1c20*/  UIADD3.X UR41, UPT, UPT, URZ, UR31, URZ, UP0, !UPT ;  /* 0x0000001fff297290 */ /* 0x000fe200087fe4ff */
[----:B------:R3:W-:Y:S01]  /*1c30*/  UTMALDG.3D [UR16], [UR42], desc[UR38] ;  /* 0x000026102a0075b4 */ /* 0x0007e20008011000 */
[----:B------:R-:W-:Y:S01]  /*1c40*/  UIADD3 UR29, UPT, UPT, UR29, 0x1, URZ ;  /* 0x000000011d1d7890 */ /* 0x000fe2000fffe0ff */
[----:B------:R-:W-:Y:S01]  /*1c50*/  UMOV UR12, UR36 ;  /* 0x00000024000c7c82 */ /* 0x000fe20008000000 */
[----:B------:R-:W-:Y:S01]  /*1c60*/  UMOV UR9, UR17 ;  /* 0x0000001100097c82 */ /* 0x000fe20008000000 */
[----:B------:R-:W-:Y:S01]  /*1c70*/  UMOV UR10, UR18 ;  /* 0x00000012000a7c82 */ /* 0x000fe20008000000 */
[----:B------:R-:W-:Y:S03]  /*1c80*/  UISETP.NE.AND UP0, UPT, UR29, UR32, UPT ;  /* 0x000000201d00728c */ /* 0x000fe6000bf05270 */
[----:B------:R3:W-:Y:S01]  /*1c90*/  UTMALDG.3D [UR8], [UR40], desc[UR38] ;  /* 0x00002608280075b4 */ /* 0x0007e20008011000 */
[----:B------:R-:W-:Y:S05]  /*1ca0*/  UMOV UR7, UR24 ;  /* 0x0000001800077c82 */ /* 0x000fea0008000000 */
[----:B------:R-:W-:Y:S05]  /*1cb0*/  BRA.U UP0, `(.L_x_31) ;  /* 0xfffffffd005c7547 */ /* 0x000fea000b83ffff */
.L_x_26:
[C---:B------:R-:W-:Y:S01]  /*1cc0*/  LEA R3, R11.reuse, UR4, 0x3 ;  /* 0x000000040b037c11 */ /* 0x040fe2000f8e18ff */
[----:B------:R-:W-:Y:S01]  /*1cd0*/  NOP ;  /* 0x0000000000007918 */ /* 0x000fe20000000000 */
[----:B-1-3--:R-:W-:Y:S02]  /*1ce0*/  SHF.L.U32 R0, R10, 0x1f, RZ ;  /* 0x0000001f0a007819 */ /* 0x00afe400000006ff */
[----:B------:R-:W-:Y:S02]  /*1cf0*/  LEA R5, R11, UR4, 0x4 ;  /* 0x000000040b057c11 */ /* 0x000fe4000f8e20ff */
[----:B--2-4-:R-:W1:Y:S02]  /*1d00*/  SYNCS.PHASECHK.TRANS64.TRYWAIT P0, [R3+URZ+0x60], R0 ;  /* 0x00006000030075a7 */ /* 0x014e6400080011ff */
[----:B-1----:R-:W-:Y:S05]  /*1d10*/  @!P0 BRA `(.L_x_32) ;  /* 0x0000008400c08947 */ /* 0x002fea0003800000 */
.L_x_101:
[----:B------:R-:W2:Y:S01]  /*1d20*/  LDS.128 R4, [R5+0xd0] ;  /* 0x0000d00005047984 */ /* 0x000ea20000000c00 */
[----:B------:R-:W-:Y:S01]  /*1d30*/  UISETP.GE.AND UP0, UPT, UR13, 0x1, UPT ;  /* 0x000000010d00788c */ /* 0x000fe2000bf06270 */
[----:B------:R-:W-:Y:S01]  /*1d40*/  @!PT LDS RZ, [RZ] ;  /* 0x00000000fffff984 */ /* 0x000fe20000000800 */
[----:B------:R-:W-:Y:S01]  /*1d50*/  @!PT LDS RZ, [RZ] ;  /* 0x00000000fffff984 */ /* 0x000fe20000000800 */
[----:B------:R-:W-:Y:S01]  /*1d60*/  @!PT LDS RZ, [RZ] ;  /* 0x00000000fffff984 */ /* 0x000fe20000000800 */
[----:B------:R-:W-:Y:S01]  /*1d70*/  @!PT LDS RZ, [RZ] ;  /* 0x00000000fffff984 */ /* 0x000fe20000000800 */
[----:B------:R3:W-:Y:S06]  /*1d80*/  MEMBAR.ALL.CTA ;  /* 0x0000000000007992 */ /* 0x0007ec0000008000 */
[----:B---3--:R-:W3:Y:S01]  /*1d90*/  FENCE.VIEW.ASYNC.S ;  /* 0x00000000000073c6 */ /* 0x008ee20000000000 */
[----:B--2---:R-:W-:-:S13]  /*1da0*/  LOP3.LUT P0, RZ, R6, 0x1, RZ, 0xc0, !PT ;  /* 0x0000000106ff7812 */ /* 0x004fda000780c0ff */
[----:B---3--:R-:W-:Y:S01]  /*1db0*/  VOTEU.ANY UP1, P0 ;  /* 0x0000000000ff7886 */ /* 0x008fe20000020100 */
[----:B------:R-:W-:-:S13]  /*1dc0*/  PLOP3.LUT P0, PT, PT, PT, UP1, 0x80, 0x8 ;  /* 0x000000000008781c */ /* 0x000fda0003f0f018 */
[----:B-1----:R-:W-:Y:S02]  /*1dd0*/  @P0 LOP3.LUT R0, R5, 0xffff, RZ, 0xc0, !PT ;  /* 0x0000ffff05000812 */ /* 0x002fe400078ec0ff */
[----:B------:R-:W-:Y:S02]  /*1de0*/  @P0 MOV R2, R4 ;  /* 0x0000000400020202 */ /* 0x000fe40000000f00 */
[----:B------:R-:W-:Y:S01]  /*1df0*/  @P0 R2UR UR7, R0 ;  /* 0x00000000000702ca */ /* 0x000fe200000e0000 */
[----:B------:R-:W-:Y:S01]  /*1e00*/  VIADD R0, R3, 0x70 ;  /* 0x0000007003007836 */ /* 0x000fe20000000000 */
[----:B------:R-:W-:Y:S02]  /*1e10*/  @P0 SHF.R.U32.HI R4, RZ, 0x10, R5 ;  /* 0x00000010ff040819 */ /* 0x000fe40000011605 */
[----:B------:R-:W-:Y:S02]  /*1e20*/  @P0 R2UR UR8, R2 ;  /* 0x00000000020802ca */ /* 0x000fe400000e0000 */
[----:B------:R-:W-:-:S02]  /*1e30*/  PRMT R0, RZ, 0x654, R0 ;  /* 0x00000654ff007816 */ /* 0x000fc40000000000 */
[----:B------:R-:W-:Y:S02]  /*1e40*/  @P0 R2UR UR6, R4 ;  /* 0x00000000040602ca */ /* 0x000fe400000e0000 */
[----:B------:R1:W-:Y:S03]  /*1e50*/  SYNCS.ARRIVE.TRANS64.RED.A1T0 RZ, [R0+URZ], RZ ;  /* 0x000000ff00ff79a7 */ /* 0x0003e600081004ff */
[----:B------:R-:W-:-:S04]  /*1e60*/  @UP1 UMOV UR22, UR7 ;  /* 0x0000000700161c82 */ /* 0x000fc80008000000 */
[----:B------:R-:W-:-:S04]  /*1e70*/  @UP1 UMOV UR23, UR8 ;  /* 0x0000000800171c82 */ /* 0x000fc80008000000 */
[----:B------:R-:W-:Y:S01]  /*1e80*/  @UP1 UMOV UR36, UR6 ;  /* 0x0000000600241c82 */ /* 0x000fe20008000000 */
[----:B------:R-:W-:Y:S05]  /*1e90*/  BRA.U !UP0, `(.L_x_33) ;  /* 0x0000000108bc7547 */ /* 0x000fea000b800000 */
[----:B------:R-:W2:Y:S01]  /*1ea0*/  LDCU.128 UR8, c[0x0][0xb10] ;  /* 0x00016200ff0877ac */ /* 0x000ea20008000c00 */
[----:B------:R-:W3:Y:S01]  /*1eb0*/  LDCU UR12, c[0x0][0xb20] ;  /* 0x00016400ff0c77ac */ /* 0x000ee20008000800 */
[----:B------:R-:W4:Y:S01]  /*1ec0*/  LDCU UR16, c[0x0][0xb0c] ;  /* 0x00016180ff1077ac */ /* 0x000f220008000800 */
[----:B------:R-:W5:Y:S01]  /*1ed0*/  LDCU.64 UR6, c[0x0][0xb28] ;  /* 0x00016500ff0677ac */ /* 0x000f620008000a00 */
[----:B------:R-:W-:Y:S02]  /*1ee0*/  UISETP.NE.AND UP3, UPT, UR13, 0x1, UPT ;  /* 0x000000010d00788c */ /* 0x000fe4000bf65270 */
[----:B--2---:R-:W-:Y:S02]  /*1ef0*/  UIMAD.WIDE.U32 UR34, UR15, UR11, URZ ;  /* 0x0000000b0f2272a5 */ /* 0x004fe4000f8e00ff */
[----:B------:R-:W-:Y:S02]  /*1f00*/  UIMAD.WIDE.U32 UR32, UR21, UR8, URZ ;  /* 0x00000008152072a5 */ /* 0x000fe4000f8e00ff */
[----:B------:R-:W-:-:S02]  /*1f10*/  UIMAD.WIDE.U32 UR18, UR22, UR11, URZ ;  /* 0x0000000b161272a5 */ /* 0x000fc4000f8e00ff */
[----:B------:R-:W-:Y:S01]  /*1f20*/  UISETP.NE.AND UP0, UPT, UR10, 0x1, UPT ;  /* 0x000000010a00788c */ /* 0x000fe2000bf05270 */
[----:B------:R-:W-:Y:S02]  /*1f30*/  UMOV UR11, UR35 ;  /* 0x00000023000b7c82 */ /* 0x000fe40008000000 */
[----:B------:R-:W-:Y:S01]  /*1f40*/  UMOV UR17, UR33 ;  /* 0x0000002100117c82 */ /* 0x000fe20008000000 */
[----:B---3--:R-:W-:Y:S02]  /*1f50*/  USHF.R.U32.HI UR11, URZ, UR12, UR11 ;  /* 0x0000000cff0b7299 */ /* 0x008fe4000801160b */
[----:B----4-:R-:W-:Y:S02]  /*1f60*/  UISETP.NE.AND UP2, UPT, UR16, 0x1, UPT ;  /* 0x000000011000788c */ /* 0x010fe4000bf45270 */
[----:B------:R-:W-:Y:S02]  /*1f70*/  USHF.R.U32.HI UR17, URZ, UR9, UR17 ;  /* 0x00000009ff117299 */ /* 0x000fe40008011611 */
[----:B------:R-:W-:-:S02]  /*1f80*/  USEL UR11, UR15, UR11, !UP0 ;  /* 0x0000000b0f0b7287 */ /* 0x000fc4000c000000 */
[----:B------:R-:W-:Y:S02]  /*1f90*/  USEL UR17, UR21, UR17, !UP2 ;  /* 0x0000001115117287 */ /* 0x000fe4000d000000 */
[----:B-----5:R-:W-:Y:S02]  /*1fa0*/  UIMAD.WIDE.U32 UR34, UR11, UR6, URZ ;  /* 0x000000060b2272a5 */ /* 0x020fe4000f8e00ff */
[----:B------:R-:W-:Y:S02]  /*1fb0*/  UIMAD.WIDE.U32 UR32, UR23, UR8, URZ ;  /* 0x00000008172072a5 */ /* 0x000fe4000f8e00ff */
[----:B------:R-:W-:Y:S02]  /*1fc0*/  USHF.R.U32.HI UR19, URZ, UR12, UR19 ;  /* 0x0000000cff137299 */ /* 0x000fe40008011613 */
[----:B------:R-:W-:Y:S02]  /*1fd0*/  UIMAD.WIDE.U32 UR38, UR17, UR6, URZ ;  /* 0x00000006112672a5 */ /* 0x000fe4000f8e00ff */
[----:B------:R-:W-:-:S02]  /*1fe0*/  @UP3 USHF.R.U32.HI UR11, URZ, UR7, UR35 ;  /* 0x00000007ff0b3299 */ /* 0x000fc40008011623 */
[----:B------:R-:W-:Y:S02]  /*1ff0*/  USHF.R.U32.HI UR33, URZ, UR9, UR33 ;  /* 0x00000009ff217299 */ /* 0x000fe40008011621 */
[----:B------:R-:W-:Y:S02]  /*2000*/  USEL UR19, UR22, UR19, !UP0 ;  /* 0x0000001316137287 */ /* 0x000fe4000c000000 */
[----:B------:R-:W-:Y:S02]  /*2010*/  @UP3 USHF.R.U32.HI UR17, URZ, UR7, UR39 ;  /* 0x00000007ff113299 */ /* 0x000fe40008011627 */
[----:B------:R-:W-:Y:S02]  /*2020*/  UIMAD UR11, UR13, UR11, URZ ;  /* 0x0000000b0d0b72a4 */ /* 0x000fe4000f8e02ff */
[----:B------:R-:W-:Y:S02]  /*2030*/  USEL UR33, UR23, UR33, !UP2 ;  /* 0x0000002117217287 */ /* 0x000fe4000d000000 */
[----:B------:R-:W-:-:S02]  /*2040*/  UIMAD UR8, UR13, UR17, URZ ;  /* 0x000000110d0872a4 */ /* 0x000fc4000f8e02ff */
[----:B------:R-:W-:Y:S02]  /*2050*/  UISETP.GE.AND UP0, UPT, UR19, UR11, UPT ;  /* 0x0000000b1300728c */ /* 0x000fe4000bf06270 */
[----:B------:R-:W-:Y:S02]  /*2060*/  UIMAD.WIDE.U32 UR38, UR19, UR6, URZ ;  /* 0x00000006132672a5 */ /* 0x000fe4000f8e00ff */
[----:B------:R-:W-:Y:S02]  /*2070*/  UISETP.GE.OR UP0, UPT, UR33, UR8, UP0 ;  /* 0x000000082100728c */ /* 0x000fe40008706670 */
[----:B------:R-:W-:Y:S02]  /*2080*/  UIMAD.WIDE.U32 UR34, UR33, UR6, URZ ;  /* 0x00000006212272a5 */ /* 0x000fe4000f8e00ff */
[----:B------:R-:W-:Y:S02]  /*2090*/  USHF.R.U32.HI UR6, URZ, UR7, UR39 ;  /* 0x00000007ff067299 */ /* 0x000fe40008011627 */
[----:B------:R-:W-:-:S02]  /*20a0*/  UIADD3 UR8, UPT, UPT, -UR19, URZ, URZ ;  /* 0x000000ff13087290 */ /* 0x000fc4000fffe1ff */
[----:B------:R-:W-:Y:S02]  /*20b0*/  USEL UR6, UR19, UR6, !UP3 ;  /* 0x0000000613067287 */ /* 0x000fe4000d800000 */
[----:B------:R-:W-:Y:S02]  /*20c0*/  UIMAD UR8, UR10, UR8, UR22 ;  /* 0x000000080a0872a4 */ /* 0x000fe4000f8e0216 */
[----:B------:R-:W-:Y:S02]  /*20d0*/  @!UP0 USHF.R.U32.HI UR9, URZ, UR7, UR35 ;  /* 0x00000007ff098299 */ /* 0x000fe40008011623 */
[----:B------:R-:W-:Y:S02]  /*20e0*/  UIADD3 UR11, UPT, UPT, -UR6, URZ, URZ ;  /* 0x000000ff060b7290 */ /* 0x000fe4000fffe1ff */
[----:B------:R-:W-:Y:S02]  /*20f0*/  @!UP0 USEL UR9, UR33, UR9, !UP3 ;  /* 0x0000000921098287 */ /* 0x000fe4000d800000 */
[----:B------:R-:W-:-:S02]  /*2100*/  UIMAD UR11, UR13, UR11, UR19 ;  /* 0x0000000b0d0b72a4 */ /* 0x000fc4000f8e0213 */
[----:B------:R-:W-:Y:S02]  /*2110*/  UIADD3 UR7, UPT, UPT, -UR33, URZ, URZ ;  /* 0x000000ff21077290 */ /* 0x000fe4000fffe1ff */
[----:B------:R-:W-:Y:S02]  /*2120*/  @!UP0 UIMAD UR11, UR11, UR17, UR9 ;  /* 0x000000110b0b82a4 */ /* 0x000fe4000f8e0209 */
[----:B------:R-:W-:Y:S02]  /*2130*/  @!UP0 UIADD3 UR6, UPT, UPT, UR6, -UR9, URZ ;  /* 0x8000000906068290 */ /* 0x000fe4000fffe0ff */
[----:B------:R-:W-:Y:S02]  /*2140*/  UIMAD UR7, UR16, UR7, UR23 ;  /* 0x00000007100772a4 */ /* 0x000fe4000f8e0217 */
[----:B------:R-:W-:-:S03]  /*2150*/  @!UP0 UIMAD UR19, UR13, UR6, UR33 ;  /* 0x000000060d1382a4 */ /* 0x000fc6000f8e0221 */
[----:B------:R-:W-:Y:S01]  /*2160*/  @!UP0 UMOV UR33, UR11 ;  /* 0x0000000b00218c82 */ /* 0x000fe20008000000 */
[----:B------:R-:W-:Y:S02]  /*2170*/  UIMAD UR22, UR19, UR10, UR8 ;  /* 0x0000000a131672a4 */ /* 0x000fe4000f8e0208 */
[----:B------:R-:W-:-:S12]  /*2180*/  UIMAD UR23, UR33, UR16, UR7 ;  /* 0x00000010211772a4 */ /* 0x000fd8000f8e0207 */
.L_x_33:
[----:B------:R-:W2:Y:S02]  /*2190*/  LDCU UR6, c[0x0][0xb30] ;  /* 0x00016600ff0677ac */ /* 0x000ea40008000800 */
[----:B--2---:R-:W-:-:S09]  /*21a0*/  UISETP.NE.AND UP0, UPT, UR6, 0x1, UPT ;  /* 0x000000010600788c */ /* 0x004fd2000bf05270 */
[----:B------:R-:W-:Y:S05]  /*21b0*/  BRA.U UP0, `(.L_x_34) ;  /* 0x0000000100407547 */ /* 0x000fea000b800000 */
[----:B------:R-:W2:Y:S01]  /*21c0*/  LDCU.128 UR8, c[0x0][0xb10] ;  /* 0x00016200ff0877ac */ /* 0x000ea20008000c00 */
[----:B------:R-:W3:Y:S01]  /*21d0*/  LDCU UR7, c[0x0][0xb0c] ;  /* 0x00016180ff0777ac */ /* 0x000ee20008000800 */
[----:B------:R-:W4:Y:S01]  /*21e0*/  LDCU UR6, c[0x0][0xb20] ;  /* 0x00016400ff0677ac */ /* 0x000f220008000800 */
[----:B--2---:R-:W-:Y:S02]  /*21f0*/  UIMAD.WIDE.U32 UR18, UR23, UR8, URZ ;  /* 0x00000008171272a5 */ /* 0x004fe4000f8e00ff */
[----:B------:R-:W-:Y:S02]  /*2200*/  UIMAD.WIDE.U32 UR16, UR22, UR11, URZ ;  /* 0x0000000b161072a5 */ /* 0x000fe4000f8e00ff */
[----:B---3--:R-:W-:Y:S02]  /*2210*/  UISETP.NE.AND UP2, UPT, UR7, 0x1, UPT ;  /* 0x000000010700788c */ /* 0x008fe4000bf45270 */
[----:B------:R-:W-:Y:S01]  /*2220*/  UISETP.NE.AND UP0, UPT, UR10, 0x1, UPT ;  /* 0x000000010a00788c */ /* 0x000fe2000bf05270 */
[----:B------:R-:W-:Y:S01]  /*2230*/  UMOV UR11, UR19 ;  /* 0x00000013000b7c82 */ /* 0x000fe20008000000 */
[----:B----4-:R-:W-:-:S02]  /*2240*/  USHF.R.U32.HI UR6, URZ, UR6, UR17 ;  /* 0x00000006ff067299 */ /* 0x010fc40008011611 */
[----:B------:R-:W-:Y:S02]  /*2250*/  USHF.R.U32.HI UR9, URZ, UR9, UR11 ;  /* 0x00000009ff097299 */ /* 0x000fe4000801160b */
[----:B------:R-:W-:Y:S02]  /*2260*/  USEL UR6, UR22, UR6, !UP0 ;  /* 0x0000000616067287 */ /* 0x000fe4000c000000 */
[----:B------:R-:W-:-:S04]  /*2270*/  USEL UR9, UR23, UR9, !UP2 ;  /* 0x0000000917097287 */ /* 0x000fc8000d000000 */
[----:B------:R-:W-:Y:S02]  /*2280*/  UIADD3 UR8, UPT, UPT, UR9, -UR6, URZ ;  /* 0x8000000609087290 */ /* 0x000fe4000fffe0ff */
[----:B------:R-:W-:Y:S02]  /*2290*/  UIADD3 UR6, UPT, UPT, -UR9, UR6, URZ ;  /* 0x0000000609067290 */ /* 0x000fe4000fffe1ff */
[----:B------:R-:W-:Y:S02]  /*22a0*/  UIMAD UR22, UR8, UR10, UR22 ;  /* 0x0000000a081672a4 */ /* 0x000fe4000f8e0216 */
[----:B------:R-:W-:-:S12]  /*22b0*/  UIMAD UR23, UR6, UR7, UR23 ;  /* 0x00000007061772a4 */ /* 0x000fd8000f8e0217 */
.L_x_34:
[----:B------:R-:W-:Y:S01]  /*22c0*/  VIADD R11, R11, 0x1 ;  /* 0x000000010b0b7836 */ /* 0x000fe20000000000 */
[----:B------:R-:W-:Y:S01]  /*22d0*/  PLOP3.LUT P1, PT, PT, PT, PT, 0x80, 0x8 ;  /* 0x000000000008781c */ /* 0x000fe20003f2f070 */
[----:B------:R-:W-:Y:S02]  /*22e0*/  UIADD3 UR63, UPT, UPT, UR23, UR47, URZ ;  /* 0x0000002f173f7290 */ /* 0x000fe4000fffe0ff */
[----:B------:R-:W-:Y:S01]  /*22f0*/  UIADD3 UR62, UPT, UPT, UR22, UR46, URZ ;  /* 0x0000002e163e7290 */ /* 0x000fe2000fffe0ff */
[----:B------:R-:W-:-:S04]  /*2300*/  ISETP.NE.AND P0, PT, R11, 0x2, PT ;  /* 0x000000020b00780c */ /* 0x000fc80003f05270 */
[----:B------:R-:W-:Y:S02]  /*2310*/  SEL R3, RZ, 0x1, P0 ;  /* 0x00000001ff037807 */ /* 0x000fe40000000000 */
[----:B------:R-:W-:Y:S02]  /*2320*/  SEL R11, R11, RZ, P0 ;  /* 0x000000ff0b0b7207 */ /* 0x000fe40000000000 */
[----:B------:R-:W-:Y:S01]  /*2330*/  LOP3.LUT R10, R10, R3, RZ, 0x3c, !PT ;  /* 0x000000030a0a7212 */ /* 0x000fe200078e3cff */
[----:B------:R-:W-:Y:S06]  /*2340*/  BRA.U UP1, `(.L_x_35) ;  /* 0xfffffff101887547 */ /* 0x000fec000b83ffff */
[----:B------:R-:W-:Y:S01]  /*2350*/  UIADD3 UR4, UPT, UPT, UR4, 0x20, URZ ;  /* 0x0000002004047890 */ /* 0x000fe2000fffe0ff */
[----:B------:R-:W-:-:S03]  /*2360*/  SHF.L.U32 R3, R12, 0x1f, RZ ;  /* 0x0000001f0c037819 */ /* 0x000fc600000006ff */
[----:B------:R-:W-:-:S09]  /*2370*/  ULEA UR5, UR24, UR4, 0x3 ;  /* 0x0000000418057291 */ /* 0x000fd2000f8e18ff */
[----:B------:R-:W2:Y:S02]  /*2380*/  SYNCS.PHASECHK.TRANS64.TRYWAIT P0, [UR5], R3 ;  /* 0x00000003ff0075a7 */ /* 0x000ea40008001105 */
[----:B--2---:R-:W-:Y:S05]  /*2390*/  @!P0 BRA `(.L_x_36) ;  /* 0x0000008000348947 */ /* 0x004fea0003800000 */
.L_x_103:
[----:B------:R-:W-:-:S04]  /*23a0*/  UIADD3 UR6, UPT, UPT, UR24, 0x1, URZ ;  /* 0x0000000118067890 */ /* 0x000fc8000fffe0ff */
[----:B------:R-:W-:-:S04]  /*23b0*/  UISETP.NE.AND UP0, UPT, UR6, 0x4, UPT ;  /* 0x000000040600788c */ /* 0x000fc8000bf05270 */
[----:B------:R-:W-:Y:S02]  /*23c0*/  USEL UR7, URZ, 0x1, UP0 ;  /* 0x00000001ff077887 */ /* 0x000fe40008000000 */
[----:B------:R-:W-:-:S04]  /*23d0*/  USEL UR6, UR6, URZ, UP0 ;  /* 0x000000ff06067287 */ /* 0x000fc80008000000 */
[----:B------:R-:W-:Y:S01]  /*23e0*/  ULEA UR5, UR6, UR4, 0x3 ;  /* 0x0000000406057291 */ /* 0x000fe2000f8e18ff */
[----:B------:R-:W-:-:S04]  /*23f0*/  LOP3.LUT R2, R12, UR7, RZ, 0x3c, !PT ;  /* 0x000000070c027c12 */ /* 0x000fc8000f8e3cff */
[----:B-1----:R-:W-:-:S04]  /*2400*/  SHF.L.U32 R3, R2, 0x1f, RZ ;  /* 0x0000001f02037819 */ /* 0x002fc800000006ff */
[----:B------:R-:W1:Y:S02]  /*2410*/  SYNCS.PHASECHK.TRANS64.TRYWAIT P0, [UR5], R3 ;  /* 0x00000003ff0075a7 */ /* 0x000e640008001105 */
[----:B-1----:R-:W-:Y:S05]  /*2420*/  @!P0 BRA `(.L_x_37) ;  /* 0x0000008000288947 */ /* 0x002fea0003800000 */
.L_x_105:
        /* <DEDUP_REMOVED lines=9> */
.L_x_107:
[----:B------:R-:W-:-:S04]  /*24c0*/  UIADD3 UR6, UPT, UPT, UR6, 0x1, URZ ;  /* 0x0000000106067890 */ /* 0x000fc8000fffe0ff */
[----:B------:R-:W-:-:S04]  /*24d0*/  UISETP.NE.AND UP0, UPT, UR6, 0x4, UPT ;  /* 0x000000040600788c */ /* 0x000fc8000bf05270 */
[----:B------:R-:W-:Y:S02]  /*24e0*/  USEL UR5, URZ, 0x1, UP0 ;  /* 0x00000001ff057887 */ /* 0x000fe40008000000 */
[----:B------:R-:W-:-:S04]  /*24f0*/  USEL UR6, UR6, URZ, UP0 ;  /* 0x000000ff06067287 */ /* 0x000fc80008000000 */
[----:B------:R-:W-:Y:S01]  /*2500*/  ULEA UR6, UR6, UR4, 0x3 ;  /* 0x0000000406067291 */ /* 0x000fe2000f8e18ff */
[----:B-1----:R-:W-:-:S04]  /*2510*/  LOP3.LUT R3, R2, UR5, RZ, 0x3c, !PT ;  /* 0x0000000502037c12 */ /* 0x002fc8000f8e3cff */
[----:B------:R-:W-:Y:S01]  /*2520*/  SHF.L.U32 R3, R3, 0x1f, RZ ;  /* 0x0000001f03037819 */ /* 0x000fe200000006ff */
[----:B------:R-:W-:-:S07]  /*2530*/  IMAD.U32 R0, RZ, RZ, UR6 ;  /* 0x00000006ff007e24 */ /* 0x000fce000f8e00ff */
.L_x_39:
[----:B-1----:R1:W2:Y:S02]  /*2540*/  SYNCS.PHASECHK.TRANS64.TRYWAIT P0, [R0+URZ], R3 ;  /* 0x00000003000075a7 */ /* 0x0022a400080011ff */
[----:B--2---:R-:W-:Y:S05]  /*2550*/  @!P0 NANOSLEEP.SYNCS 0x989680 ;  /* 0x009896800000895d */ /* 0x004fea0003900000 */
[----:B------:R-:W2:Y:S02]  /*2560*/  @!P0 SYNCS.PHASECHK.TRANS64 P0, [R0+URZ], R3 ;  /* 0x00000003000085a7 */ /* 0x000ea400080010ff */
[----:B--2---:R-:W-:Y:S05]  /*2570*/  @P0 EXIT ;  /* 0x000000000000094d */ /* 0x004fea0003800000 */
[----:B------:R-:W-:Y:S05]  /*2580*/  BRA `(.L_x_39) ;  /* 0xfffffffc00ec7947 */ /* 0x000fea000383ffff */
.L_x_17:
[----:B------:R-:W-:-:S04]  /*2590*/  UISETP.NE.AND UP0, UPT, UR5, URZ, UPT ;  /* 0x000000ff0500728c */ /* 0x000fc8000bf05270 */
[----:B------:R-:W-:-:S09]  /*25a0*/  UISETP.NE.OR UP0, UPT, UR12, 0x1, UP0 ;  /* 0x000000010c00788c */ /* 0x000fd20008705670 */
[----:B------:R-:W-:Y:S05]  /*25b0*/  BRA.U UP0, `(.L_x_40) ;  /* 0x0000000500487547 */ /* 0x000fea000b800000 */
[----:B------:R-:W-:Y:S01]  /*25c0*/  ISETP.NE.AND P2, PT, R0, RZ, PT ;  /* 0x000000ff0000720c */ /* 0x000fe20003f45270 */
[----:B------:R-:W-:Y:S01]  /*25d0*/  IMAD.MOV.U32 R12, RZ, RZ, 0x1 ;  /* 0x00000001ff0c7424 */ /* 0x000fe200078e00ff */
[----:B------:R-:W-:Y:S02]  /*25e0*/  CS2R R10, SRZ ;  /* 0x00000000000a7805 */ /* 0x000fe4000001ff00 */
[----:B------:R-:W-:Y:S01]  /*25f0*/  CS2R R8, SRZ ;  /* 0x0000000000087805 */ /* 0x000fe2000001ff00 */
[----:B------:R-:W-:Y:S01]  /*2600*/  UMOV UR6, 0x400 ;  /* 0x0000040000067882 */ /* 0x000fe20000000000 */
[----:B------:R-:W-:Y:S01]  /*2610*/  UMOV UR7, URZ ;  /* 0x000000ff00077c82 */ /* 0x000fe20008000000 */
[----:B------:R-:W-:-:S12]  /*2620*/  ULEA UR6, UR5, UR6, 0x18 ;  /* 0x0000000605067291 */ /* 0x000fd8000f8ec0ff */
.L_x_44:
[----:B------:R-:W-:Y:S02]  /*2630*/  LEA R2, R8, UR6, 0x3 ;  /* 0x0000000608027c11 */ /* 0x000fe4000f8e18ff */
[----:B------:R-:W-:-:S03]  /*2640*/  SHF.L.U32 R5, R9, 0x1f, RZ ;  /* 0x0000001f09057819 */ /* 0x000fc600000006ff */
[----:B------:R-:W-:Y:S01]  /*2650*/  VIADD R4, R2, 0xb0 ;  /* 0x000000b002047836 */ /* 0x000fe20000000000 */
[----:B------:R-:W2:Y:S02]  /*2660*/  SYNCS.PHASECHK.TRANS64.TRYWAIT P0, [R2+URZ+0xa0], R5 ;  /* 0x0000a005020075a7 */ /* 0x000ea400080011ff */
[----:B--2---:R-:W-:Y:S05]  /*2670*/  @!P0 BRA `(.L_x_41) ;  /* 0x0000007c00c48947 */ /* 0x004fea0003800000 */
.L_x_108:
[----:B------:R-:W-:Y:S01]  /*2680*/  ULEA UR5, UR7, UR6, 0x3 ;  /* 0x0000000607057291 */ /* 0x000fe2000f8e18ff */
[----:B------:R-:W-:Y:S02]  /*2690*/  PRMT R4, RZ, 0x654, R4 ;  /* 0x00000654ff047816 */ /* 0x000fe40000000004 */
[----:B--2---:R-:W-:Y:S01]  /*26a0*/  SHF.L.U32 R5, R12, 0x1f, RZ ;  /* 0x0000001f0c057819 */ /* 0x004fe200000006ff */
[----:B------:R-:W-:Y:S01]  /*26b0*/  UIADD3 UR4, UPT, UPT, UR5, 0x60, URZ ;  /* 0x0000006005047890 */ /* 0x000fe2000fffe0ff */
[----:B------:R2:W-:Y:S05]  /*26c0*/  SYNCS.ARRIVE.TRANS64.RED.A1T0 RZ, [R4+URZ], RZ ;  /* 0x000000ff04ff79a7 */ /* 0x0005ea00081004ff */
[----:B------:R-:W-:Y:S01]  /*26d0*/  IMAD.U32 R7, RZ, RZ, UR4 ;  /* 0x00000004ff077e24 */ /* 0x000fe2000f8e00ff */
[----:B------:R-:W3:Y:S04]  /*26e0*/  SYNCS.PHASECHK.TRANS64.TRYWAIT P0, [UR5+0x70], R5 ;  /* 0x00007005ff0075a7 */ /* 0x000ee80008001105 */
[----:B------:R-:W-:Y:S01]  /*26f0*/  PRMT R6, R0, 0x654, R7 ;  /* 0x0000065400067816 */ /* 0x000fe20000000007 */
[----:B--2---:R-:W-:Y:S01]  /*2700*/  @!P2 IMAD.MOV.U32 R4, RZ, RZ, 0x10 ;  /* 0x00000010ff04a424 */ /* 0x004fe200078e00ff */
[----:B---3--:R-:W-:Y:S06]  /*2710*/  @!P0 BRA `(.L_x_42) ;  /* 0x0000007c00b08947 */ /* 0x008fec0003800000 */
.L_x_110:
[----:B------:R-:W-:Y:S01]  /*2720*/  ULEA UR4, UR7, UR6, 0x4 ;  /* 0x0000000607047291 */ /* 0x000fe2000f8e20ff */
[----:B------:R-:W-:Y:S01]  /*2730*/  SEL R3, R6, R3, !P2 ;  /* 0x0000000306037207 */ /* 0x000fe20005000000 */
[----:B------:R-:W-:Y:S01]  /*2740*/  UIADD3 UR5, UPT, UPT, UR5, 0x60, URZ ;  /* 0x0000006005057890 */ /* 0x000fe2000fffe0ff */
[----:B--2---:R-:W-:Y:S01]  /*2750*/  LEA R2, R11, UR6, 0x3 ;  /* 0x000000060b027c11 */ /* 0x004fe2000f8e18ff */
[----:B------:R-:W-:Y:S01]  /*2760*/  UIADD3 UR4, UPT, UPT, UR4, 0xd0, URZ ;  /* 0x000000d004047890 */ /* 0x000fe2000fffe0ff */
[----:B------:R-:W-:Y:S01]  /*2770*/  SHF.L.U32 R5, R10, 0x1f, RZ ;  /* 0x0000001f0a057819 */ /* 0x000fe200000006ff */
[----:B------:R2:W-:Y:S01]  /*2780*/  @!P2 SYNCS.ARRIVE.TRANS64.RED RZ, [R3+URZ], R4 ;  /* 0x0000000403ffa9a7 */ /* 0x0005e200080004ff */
[----:B------:R-:W-:Y:S01]  /*2790*/  UIADD3 UR7, UPT, UPT, UR7, 0x1, URZ ;  /* 0x0000000107077890 */ /* 0x000fe2000fffe0ff */
[----:B------:R-:W-:-:S03]  /*27a0*/  VIADD R8, R8, 0x1 ;  /* 0x0000000108087836 */ /* 0x000fc60000000000 */
[----:B------:R-:W-:Y:S02]  /*27b0*/  UISETP.NE.AND UP0, UPT, UR7, 0x2, UPT ;  /* 0x000000020700788c */ /* 0x000fe4000bf05270 */
[----:B------:R-:W-:Y:S06]  /*27c0*/  UGETNEXTWORKID.BROADCAST [UR4], [UR5] ;  /* 0x00000000040073ca */ /* 0x000fec0008000100 */
[----:B------:R-:W-:Y:S01]  /*27d0*/  USEL UR4, URZ, 0x1, UP0 ;  /* 0x00000001ff047887 */ /* 0x000fe20008000000 */
[----:B------:R-:W-:Y:S01]  /*27e0*/  ISETP.NE.AND P0, PT, R8, 0x2, PT ;  /* 0x000000020800780c */ /* 0x000fe20003f05270 */
[----:B------:R-:W-:Y:S01]  /*27f0*/  USEL UR7, UR7, URZ, UP0 ;  /* 0x000000ff07077287 */ /* 0x000fe20008000000 */
[----:B------:R-:W3:Y:S03]  /*2800*/  SYNCS.PHASECHK.TRANS64.TRYWAIT P1, [R2+URZ+0x60], R5 ;  /* 0x00006005020075a7 */ /* 0x000ee600080211ff */
[----:B------:R-:W-:Y:S01]  /*2810*/  LOP3.LUT R12, R12, UR4, RZ, 0x3c, !PT ;  /* 0x000000040c0c7c12 */ /* 0x000fe2000f8e3cff */
[----:B--23--:R-:W-:Y:S07]  /*2820*/  @!P1 BRA `(.L_x_43) ;  /* 0x0000007c00849947 */ /* 0x00cfee0003800000 */
.L_x_111:
[C---:B------:R-:W-:Y:S01]  /*2830*/  LEA R4, R11.reuse, UR6, 0x4 ;  /* 0x000000060b047c11 */ /* 0x040fe2000f8e20ff */
[----:B--2---:R-:W-:Y:S01]  /*2840*/  VIADD R2, R2, 0x70 ;  /* 0x0000007002027836 */ /* 0x004fe20000000000 */
[----:B------:R-:W-:Y:S01]  /*2850*/  SEL R8, R8, RZ, P0 ;  /* 0x000000ff08087207 */ /* 0x000fe20000000000 */
[----:B------:R-:W-:-:S03]  /*2860*/  VIADD R11, R11, 0x1 ;  /* 0x000000010b0b7836 */ /* 0x000fc60000000000 */
[----:B------:R-:W2:Y:S01]  /*2870*/  LDS.128 R4, [R4+0xd0] ;  /* 0x0000d00004047984 */ /* 0x000ea20000000c00 */
[----:B------:R-:W-:Y:S02]  /*2880*/  PRMT R2, RZ, 0x654, R2 ;  /* 0x00000654ff027816 */ /* 0x000fe40000000002 */
[C---:B------:R-:W-:Y:S01]  /*2890*/  ISETP.NE.AND P1, PT, R11.reuse, 0x2, PT ;  /* 0x000000020b00780c */ /* 0x040fe20003f25270 */
[----:B------:R-:W-:Y:S01]  /*28a0*/  @!PT LDS RZ, [RZ] ;  /* 0x00000000fffff984 */ /* 0x000fe20000000800 */
[----:B------:R-:W-:Y:S01]  /*28b0*/  @!PT LDS RZ, [RZ] ;  /* 0x00000000fffff984 */ /* 0x000fe20000000800 */
[----:B------:R-:W-:Y:S01]  /*28c0*/  @!PT LDS RZ, [RZ] ;  /* 0x00000000fffff984 */ /* 0x000fe20000000800 */
[----:B------:R-:W-:Y:S01]  /*28d0*/  @!PT LDS RZ, [RZ] ;  /* 0x00000000fffff984 */ /* 0x000fe20000000800 */
[----:B------:R3:W-:Y:S06]  /*28e0*/  MEMBAR.ALL.CTA ;  /* 0x0000000000007992 */ /* 0x0007ec0000008000 */
[----:B---3--:R-:W3:Y:S01]  /*28f0*/  FENCE.VIEW.ASYNC.S ;  /* 0x00000000000073c6 */ /* 0x008ee20000000000 */
[----:B------:R-:W-:Y:S01]  /*2900*/  SEL R11, R11, RZ, P1 ;  /* 0x000000ff0b0b7207 */ /* 0x000fe20000800000 */
[----:B---3--:R3:W-:Y:S01]  /*2910*/  SYNCS.ARRIVE.TRANS64.RED.A1T0 RZ, [R2+URZ], RZ ;  /* 0x000000ff02ff79a7 */ /* 0x0087e200081004ff */
[----:B--2---:R-:W-:-:S02]  /*2920*/  LOP3.LUT P3, RZ, R6, 0x1, RZ, 0xc0, !PT ;  /* 0x0000000106ff7812 */ /* 0x004fc4000786c0ff */
[----:B------:R-:W-:-:S04]  /*2930*/  SEL R5, RZ, 0x1, P1 ;  /* 0x00000001ff057807 */ /* 0x000fc80000800000 */
[----:B------:R-:W-:Y:S02]  /*2940*/  LOP3.LUT R10, R10, R5, RZ, 0x3c, !PT ;  /* 0x000000050a0a7212 */ /* 0x000fe400078e3cff */
[----:B---3--:R-:W-:-:S04]  /*2950*/  SEL R2, RZ, 0x1, P0 ;  /* 0x00000001ff027807 */ /* 0x008fc80000000000 */
[----:B------:R-:W-:Y:S01]  /*2960*/  LOP3.LUT R9, R9, R2, RZ, 0x3c, !PT ;  /* 0x0000000209097212 */ /* 0x000fe200078e3cff */
[----:B------:R-:W-:Y:S06]  /*2970*/  @P3 BRA `(.L_x_44) ;  /* 0xfffffffc002c3947 */ /* 0x000fec000383ffff */
[----:B------:R-:W-:Y:S01]  /*2980*/  ULEA UR5, UR7, UR6, 0x3 ;  /* 0x0000000607057291 */ /* 0x000fe2000f8e18ff */
[----:B------:R-:W-:-:S08]  /*2990*/  SHF.L.U32 R3, R12, 0x1f, RZ ;  /* 0x0000001f0c037819 */ /* 0x000fd000000006ff */
[----:B------:R-:W2:Y:S02]  /*29a0*/  SYNCS.PHASECHK.TRANS64 P0, [UR5+0x70], R3 ;  /* 0x00007003ff0075a7 */ /* 0x000ea40008001005 */
[----:B--2---:R-:W-:Y:S05]  /*29b0*/  @P0 BRA `(.L_x_45) ;  /* 0x0000000000080947 */ /* 0x004fea0003800000 */
[----:B------:R-:W2:Y:S02]  /*29c0*/  SYNCS.PHASECHK.TRANS64.TRYWAIT P0, [UR5+0x70], R3 ;  /* 0x00007003ff0075a7 */ /* 0x000ea40008001105 */
[----:B--2---:R-:W-:Y:S05]  /*29d0*/  @!P0 BRA `(.L_x_46) ;  /* 0x0000007c002c8947 */ /* 0x004fea0003800000 */
.L_x_45:
[----:B------:R-:W-:-:S04]  /*29e0*/  UIADD3 UR4, UPT, UPT, UR7, 0x1, URZ ;  /* 0x0000000107047890 */ /* 0x000fc8000fffe0ff */
[----:B------:R-:W-:-:S04]  /*29f0*/  UISETP.NE.AND UP0, UPT, UR4, 0x2, UPT ;  /* 0x000000020400788c */ /* 0x000fc8000bf05270 */
[----:B------:R-:W-:Y:S02]  /*2a00*/  USEL UR8, URZ, 0x1, UP0 ;  /* 0x00000001ff087887 */ /* 0x000fe40008000000 */
[----:B------:R-:W-:-:S04]  /*2a10*/  USEL UR4, UR4, URZ, UP0 ;  /* 0x000000ff04047287 */ /* 0x000fc80008000000 */
[----:B------:R-:W-:Y:S01]  /*2a20*/  ULEA UR4, UR4, UR6, 0x3 ;  /* 0x0000000604047291 */ /* 0x000fe2000f8e18ff */
[----:B--2---:R-:W-:-:S04]  /*2a30*/  LOP3.LUT R3, R12, UR8, RZ, 0x3c, !PT ;  /* 0x000000080c037c12 */ /* 0x004fc8000f8e3cff */
[----:B------:R-:W-:-:S04]  /*2a40*/  SHF.L.U32 R0, R3, 0x1f, RZ ;  /* 0x0000001f03007819 */ /* 0x000fc800000006ff */
[----:B------:R-:W2:Y:S02]  /*2a50*/  SYNCS.PHASECHK.TRANS64 P0, [UR4+0x70], R0 ;  /* 0x00007000ff0075a7 */ /* 0x000ea40008001004 */
[----:B-12---:R-:W-:Y:S05]  /*2a60*/  @P0 EXIT ;  /* 0x000000000000094d */ /* 0x006fea0003800000 */
[----:B------:R-:W-:Y:S02]  /*2a70*/  SHF.L.U32 R3, R3, 0x1f, RZ ;  /* 0x0000001f03037819 */ /* 0x000fe400000006ff */
[----:B------:R-:W-:-:S07]  /*2a80*/  MOV R0, UR4 ;  /* 0x0000000400007c02 */ /* 0x000fce0008000f00 */
.L_x_47:
[----:B-1----:R1:W2:Y:S02]  /*2a90*/  SYNCS.PHASECHK.TRANS64.TRYWAIT P0, [R0+URZ+0x70], R3 ;  /* 0x00007003000075a7 */ /* 0x0022a400080011ff */
[----:B--2---:R-:W-:Y:S05]  /*2aa0*/  @!P0 NANOSLEEP.SYNCS 0x989680 ;  /* 0x009896800000895d */ /* 0x004fea0003900000 */
[----:B------:R-:W2:Y:S02]  /*2ab0*/  @!P0 SYNCS.PHASECHK.TRANS64 P0, [R0+URZ+0x70], R3 ;  /* 0x00007003000085a7 */ /* 0x000ea400080010ff */
[----:B--2---:R-:W-:Y:S05]  /*2ac0*/  @P0 EXIT ;  /* 0x000000000000094d */ /* 0x004fea0003800000 */
[----:B------:R-:W-:Y:S05]  /*2ad0*/  BRA `(.L_x_47) ;  /* 0xfffffffc00ec7947 */ /* 0x000fea000383ffff */
.L_x_40:
[----:B------:R-:W-:-:S09]  /*2ae0*/  UISETP.NE.AND UP0, UPT, UR12, URZ, UPT ;  /* 0x000000ff0c00728c */ /* 0x000fd2000bf05270 */
[----:B------:R-:W-:Y:S05]  /*2af0*/  BRA.U UP0, `(.L_x_48) ;  /* 0x0000000d006c7547 */ /* 0x000fea000b800000 */
[----:B------:R-:W-:Y:S01]  /*2b00*/  UMOV UR4, 0x40 ;  /* 0x0000004000047882 */ /* 0x000fe20000000000 */
[----:B------:R-:W-:Y:S01]  /*2b10*/  NOP ;  /* 0x0000000000007918 */ /* 0x000fe20000000000 */
[----:B------:R-:W-:Y:S01]  /*2b20*/  ULEA UR4, UR5, UR4, 0x18 ;  /* 0x0000000405047291 */ /* 0x000fe2000f8ec0ff */
[----:B------:R-:W-:Y:S02]  /*2b30*/  UMOV UR6, 0x400 ;  /* 0x0000040000067882 */ /* 0x000fe40000000000 */
[----:B------:R-:W-:-:S06]  /*2b40*/  ULEA UR6, UR5, UR6, 0x18 ;  /* 0x0000000605067291 */ /* 0x000fcc000f8ec0ff */
[----:B------:R-:W2:Y:S02]  /*2b50*/  LDS.U8 R0, [UR4+0x1c] ;  /* 0x00001c04ff007984 */ /* 0x000ea40008000000 */
[----:B--2---:R-:W-:-:S13]  /*2b60*/  ISETP.NE.AND P0, PT, R0, RZ, PT ;  /* 0x000000ff0000720c */ /* 0x004fda0003f05270 */
[----:B------:R-:W-:Y:S05]  /*2b70*/  @P0 BRA `(.L_x_49) ;  /* 0x0000000000580947 */ /* 0x000fea0003800000 */
[----:B------:R-:W-:-:S13]  /*2b80*/  ELECT P0, URZ, PT ;  /* 0x0000000000ff782f */ /* 0x000fda0003800000 */
[----:B------:R-:W-:Y:S05]  /*2b90*/  @!P0 BRA `(.L_x_50) ;  /* 0x0000000000608947 */ /* 0x000fea0003800000 */
[----:B------:R-:W-:Y:S01]  /*2ba0*/  UMOV UR5, 0x10 ;  /* 0x0000001000057882 */ /* 0x000fe20000000000 */
[----:B------:R-:W-:Y:S01]  /*2bb0*/  HFMA2 R0, -RZ, RZ, 0, 5.9604644775390625e-08 ;  /* 0x00000001ff007431 */ /* 0x000fe200000001ff */
[----:B------:R-:W-:-:S03]  /*2bc0*/  MOV R2, 0xffff ;  /* 0x0000ffff00027802 */ /* 0x000fc60000000f00 */
[----:B------:R-:W-:Y:S04]  /*2bd0*/  DEPBAR.LE SB2, 0x36 ;  /* 0x0000ad800000791a */ /* 0x000fe80000000000 */
[----:B------:R-:W2:Y:S02]  /*2be0*/  UTCATOMSWS.FIND_AND_SET.ALIGN UP0, UR5, UR5 ;  /* 0x00000005000575e3 */ /* 0x000ea40008000800 */
[----:B--2---:R-:W-:Y:S01]  /*2bf0*/  MOV R3, UR5 ;  /* 0x0000000500037c02 */ /* 0x004fe20008000f00 */
[----:B------:R-:W-:Y:S06]  /*2c00*/  BRA.U UP0, `(.L_x_51) ;  /* 0x0000000100187547 */ /* 0x000fec000b800000 */
.L_x_52:
[----:B------:R-:W-:Y:S05]  /*2c10*/  NANOSLEEP 0x64 ;  /* 0x000000640000795d */ /* 0x000fea0003800000 */
[----:B------:R-:W-:-:S05]  /*2c20*/  UMOV UR5, 0x10 ;  /* 0x0000001000057882 */ /* 0x000fca0000000000 */
[----:B------:R-:W-:Y:S04]  /*2c30*/  DEPBAR.LE SB2, 0x36 ;  /* 0x0000ad800000791a */ /* 0x000fe80000000000 */
[----:B------:R-:W2:Y:S02]  /*2c40*/  UTCATOMSWS.FIND_AND_SET.ALIGN UP0, UR5, UR5 ;  /* 0x00000005000575e3 */ /* 0x000ea40008000800 */
[----:B--2---:R-:W-:Y:S01]  /*2c50*/  MOV R3, UR5 ;  /* 0x0000000500037c02 */ /* 0x004fe20008000f00 */
[----:B------:R-:W-:Y:S05]  /*2c60*/  BRA.U !UP0, `(.L_x_52) ;  /* 0xfffffffd08e87547 */ /* 0x000fea000b83ffff */
.L_x_51:
[-C--:B------:R-:W-:Y:S02]  /*2c70*/  SHF.L.U32 R2, R2, R3.reuse, RZ ;  /* 0x0000000302027219 */ /* 0x080fe400000006ff */
[----:B------:R-:W-:Y:S01]  /*2c80*/  SHF.L.U32 R0, R0, R3, RZ ;  /* 0x0000000300007219 */ /* 0x000fe200000006ff */
[----:B------:R-:W-:Y:S02]  /*2c90*/  IMAD.SHL.U32 R3, R3, 0x20, RZ ;  /* 0x0000002003037824 */ /* 0x000fe400078e00ff */
[----:B------:R2:W-:Y:S04]  /*2ca0*/  ATOMS.OR RZ, [UR4+0x14], R2 ;  /* 0x00001402ffff798c */ /* 0x0005e8000b000004 */
[----:B------:R2:W-:Y:S04]  /*2cb0*/  ATOMS.OR RZ, [UR4+0x18], R0 ;  /* 0x00001800ffff798c */ /* 0x0005e8000b000004 */
[----:B------:R2:W-:Y:S01]  /*2cc0*/  STS [UR6+0xf0], R3 ;  /* 0x0000f003ff007988 */ /* 0x0005e20008000806 */
[----:B------:R-:W-:Y:S05]  /*2cd0*/  BRA `(.L_x_50) ;  /* 0x0000000000107947 */ /* 0x000fea0003800000 */
.L_x_49:
[----:B------:R-:W-:Y:S02]  /*2ce0*/  MOV R0, 0xffffffff ;  /* 0xffffffff00007802 */ /* 0x000fe40000000f00 */
[----:B------:R-:W-:-:S03]  /*2cf0*/  MOV R2, 0x2d20 ;  /* 0x00002d2000027802 */ /* 0x000fc60000000f00 */
[----:B------:R2:W-:Y:S04]  /*2d00*/  STS [UR6+0xf0], R0 ;  /* 0x0000f000ff007988 */ /* 0x0005e80008000806 */
[----:B-12---:R-:W-:Y:S05]  /*2d10*/  CALL.REL.NOINC `($__internal_1_$__cuda_sm10x_tcgen05_guardrail_trap_phase_invalid_during_alloc) ;  /* 0x0000007c00807944 */ /* 0x006fea0003c00000 */
.L_x_50:
[----:B------:R-:W-:Y:S05]  /*2d20*/  WARPSYNC.ALL ;  /* 0x0000000000007948 */ /* 0x000fea0003800000 */
[----:B------:R-:W3:Y:S01]  /*2d30*/  S2UR UR9, SR_CgaCtaId ;  /* 0x00000000000979c3 */ /* 0x000ee20000008800 */
[----:B------:R-:W-:Y:S01]  /*2d40*/  UMOV UR4, 0x400 ;  /* 0x0000040000047882 */ /* 0x000fe20000000000 */
[----:B------:R-:W-:-:S06]  /*2d50*/  NOP ;  /* 0x0000000000007918 */ /* 0x000fcc0000000000 */
[----:B------:R-:W-:Y:S06]  /*2d60*/  BAR.ARV 0x6, 0xa0 ;  /* 0x0182800000007b1d */ /* 0x000fec0000002000 */
[----:B------:R-:W4:Y:S01]  /*2d70*/  LDCU UR5, c[0x0][0x38c] ;  /* 0x00007180ff0577ac */ /* 0x000f220008000800 */
[----:B------:R-:W-:Y:S01]  /*2d80*/  IMAD.MOV.U32 R11, RZ, RZ, 0x1 ;  /* 0x00000001ff0b7424 */ /* 0x000fe200078e00ff */
[----:B------:R-:W-:Y:S01]  /*2d90*/  CS2R R8, SRZ ;  /* 0x0000000000087805 */ /* 0x000fe2000001ff00 */
[----:B------:R-:W-:Y:S01]  /*2da0*/  IMAD.MOV.U32 R10, RZ, RZ, RZ ;  /* 0x000000ffff0a7224 */ /* 0x000fe200078e00ff */
[----:B------:R-:W-:Y:S01]  /*2db0*/  UMOV UR12, URZ ;  /* 0x000000ff000c7c82 */ /* 0x000fe20008000000 */
[----:B------:R-:W-:Y:S01]  /*2dc0*/  UMOV UR11, URZ ;  /* 0x000000ff000b7c82 */ /* 0x000fe20008000000 */
[----:B------:R-:W-:Y:S01]  /*2dd0*/  UMOV UR22, 0x0 ;  /* 0x0000000000167882 */ /* 0x000fe20000000000 */
[----:B------:R-:W-:Y:S01]  /*2de0*/  UMOV UR23, 0x82c04a0 ;  /* 0x082c04a000177882 */ /* 0x000fe20000000000 */
[----:B------:R-:W-:Y:S01]  /*2df0*/  UMOV UR20, 0x0 ;  /* 0x0000000000147882 */ /* 0x000fe20000000000 */
[----:B------:R-:W-:Y:S01]  /*2e00*/  UMOV UR21, 0x82c04a0 ;  /* 0x082c04a000157882 */ /* 0x000fe20000000000 */
[----:B---3--:R-:W-:Y:S01]  /*2e10*/  ULEA UR9, UR9, UR4, 0x18 ;  /* 0x0000000409097291 */ /* 0x008fe2000f8ec0ff */
[----:B------:R-:W3:Y:S03]  /*2e20*/  LDCU UR4, c[0x0][0x38c] ;  /* 0x00007180ff0477ac */ /* 0x000ee60008000800 */
[----:B------:R-:W-:-:S02]  /*2e30*/  UIADD3 UR10, UPT, UPT, UR9, 0xb180, URZ ;  /* 0x0000b180090a7890 */ /* 0x000fc4000fffe0ff */
[----:B----4-:R-:W-:-:S03]  /*2e40*/  UISETP.GE.AND UP4, UPT, UR5, 0x1, UPT ;  /* 0x000000010500788c */ /* 0x010fc6000bf86270 */
[----:B--2---:R-:W1:Y:S01]  /*2e50*/  LDS R0, [UR9+0xf0] ;  /* 0x0000f009ff007984 */ /* 0x004e620008000800 */
[----:B------:R-:W-:Y:S01]  /*2e60*/  USHF.R.U32.HI UR10, URZ, 0x4, UR10 ;  /* 0x00000004ff0a7899 */ /* 0x000fe2000801160a */
[----:B------:R-:W-:Y:S01]  /*2e70*/  UMOV UR26, 0x0 ;  /* 0x00000000001a7882 */ /* 0x000fe20000000000 */
[----:B------:R-:W-:Y:S02]  /*2e80*/  UMOV UR27, 0x82c04a0 ;  /* 0x082c04a0001b7882 */ /* 0x000fe40000000000 */
[----:B------:R-:W-:Y:S01]  /*2e90*/  ULOP3.LUT UR10, UR10, 0x3fff, URZ, 0xc0, !UPT ;  /* 0x00003fff0a0a7892 */ /* 0x000fe2000f8ec0ff */
[----:B------:R-:W-:Y:S01]  /*2ea0*/  UMOV UR24, 0x0 ;  /* 0x0000000000187882 */ /* 0x000fe20000000000 */
[----:B------:R-:W-:Y:S02]  /*2eb0*/  UMOV UR25, 0x82c04a0 ;  /* 0x082c04a000197882 */ /* 0x000fe40000000000 */
[----:B------:R-:W-:Y:S02]  /*2ec0*/  ULOP3.LUT UR10, UR10, 0x10000, URZ, 0xfc, !UPT ;  /* 0x000100000a0a7892 */ /* 0x000fe4000f8efcff */
[----:B---3--:R-:W-:-:S04]  /*2ed0*/  UIADD3 UR4, UPT, UPT, UR4, 0x7f, URZ ;  /* 0x0000007f04047890 */ /* 0x008fc8000fffe0ff */
[----:B------:R-:W-:-:S04]  /*2ee0*/  USHF.R.S32.HI UR8, URZ, 0x1f, UR4 ;  /* 0x0000001fff087899 */ /* 0x000fc80008011404 */
[----:B------:R-:W-:Y:S02]  /*2ef0*/  ULEA.HI UR8, UR8, UR4, URZ, 0x7 ;  /* 0x0000000408087291 */ /* 0x000fe4000f8f38ff */
[----:B------:R-:W-:Y:S02]  /*2f00*/  UIADD3 UR4, UPT, UPT, UR9, 0x1b180, URZ ;  /* 0x0001b18009047890 */ /* 0x000fe4000fffe0ff */
[----:B------:R-:W-:Y:S02]  /*2f10*/  USHF.R.S32.HI UR8, URZ, 0x7, UR8 ;  /* 0x00000007ff087899 */ /* 0x000fe40008011408 */
[----:B------:R-:W-:Y:S02]  /*2f20*/  USHF.R.U32.HI UR4, URZ, 0x4, UR4 ;  /* 0x00000004ff047899 */ /* 0x000fe40008011604 */
[----:B------:R-:W-:Y:S02]  /*2f30*/  UISETP.LT.AND UP0, UPT, UR8, 0x1, UPT ;  /* 0x000000010800788c */ /* 0x000fe4000bf01270 */
[----:B------:R-:W-:-:S02]  /*2f40*/  ULOP3.LUT UR4, UR4, 0x3fff, URZ, 0xc0, !UPT ;  /* 0x00003fff04047892 */ /* 0x000fc4000f8ec0ff */
[----:B------:R-:W-:Y:S02]  /*2f50*/  USEL UR16, UR8, 0x1, !UP0 ;  /* 0x0000000108107887 */ /* 0x000fe4000c000000 */
[----:B------:R-:W-:Y:S02]  /*2f60*/  ULOP3.LUT UR4, UR4, 0x10000, URZ, 0xfc, !UPT ;  /* 0x0001000004047892 */ /* 0x000fe4000f8efcff */
[----:B------:R-:W-:Y:S01]  /*2f70*/  UIADD3 UR16, UPT, UPT, -UR16, URZ, URZ ;  /* 0x000000ff10107290 */ /* 0x000fe2000fffe1ff */
[----:B-1----:R-:W-:-:S15]  /*2f80*/  R2UR UR13, R0 ;  /* 0x00000000000d72ca */ /* 0x002fde00000e0000 */
.L_x_59:
[----:B------:R-:W-:Y:S02]  /*2f90*/  LEA R0, R10, UR9, 0x3 ;  /* 0x000000090a007c11 */ /* 0x000fe4000f8e18ff */
[----:B------:R-:W-:Y:S02]  /*2fa0*/  SHF.L.U32 R5, R9, 0x1f, RZ ;  /* 0x0000001f09057819 */ /* 0x000fe400000006ff */
[----:B------:R-:W-:Y:S01]  /*2fb0*/  PLOP3.LUT P0, PT, PT, PT, UP4, 0x80, 0x8 ;  /* 0x000000000008781c */ /* 0x000fe20003f0f048 */
[----:B------:R-:W-:Y:S01]  /*2fc0*/  VIADD R3, R0, 0x70 ;  /* 0x0000007000037836 */ /* 0x000fe20000000000 */
[----:B-1----:R-:W1:Y:S02]  /*2fd0*/  SYNCS.PHASECHK.TRANS64.TRYWAIT P1, [R0+URZ+0x60], R5 ;  /* 0x00006005000075a7 */ /* 0x002e6400080211ff */
[----:B-1----:R-:W-:Y:S09]  /*2fe0*/  @!P1 BRA `(.L_x_53) ;  /* 0x0000007400c09947 */ /* 0x002ff20003800000 */
.L_x_113:
[----:B------:R-:W-:Y:S01]  /*2ff0*/  LEA R4, R10, UR9, 0x4 ;  /* 0x000000090a047c11 */ /* 0x000fe2000f8e20ff */
[----:B------:R-:W-:Y:S01]  /*3000*/  @UP4 ULEA UR5, UR11, UR9, 0x3 ;  /* 0x000000090b054291 */ /* 0x000fe2000f8e18ff */
[----:B------:R-:W-:Y:S01]  /*3010*/  PLOP3.LUT P1, PT, PT, PT, PT, 0x80, 0x8 ;  /* 0x000000000008781c */ /* 0x000fe20003f2f070 */
[----:B------:R-:W-:Y:S01]  /*3020*/  ULEA UR14, UR12, UR9, 0x3 ;  /* 0x000000090c0e7291 */ /* 0x000fe2000f8e18ff */
[----:B------:R-:W-:Y:S01]  /*3030*/  PRMT R3, RZ, 0x654, R3 ;  /* 0x00000654ff037816 */ /* 0x000fe20000000003 */
[----:B------:R-:W-:Y:S01]  /*3040*/  UIMAD UR15, UR12, 0xb0, UR13 ;  /* 0x000000b00c0f78a4 */ /* 0x000fe2000f8e020d */
[----:B-1----:R-:W1:Y:S01]  /*3050*/  LDS.128 R4, [R4+0xd0] ;  /* 0x0000d00004047984 */ /* 0x002e620000000c00 */
[----:B------:R-:W-:Y:S02]  /*3060*/  @P0 SHF.L.U32 R2, R8, 0x1f, RZ ;  /* 0x0000001f08020819 */ /* 0x000fe400000006ff */
[----:B------:R-:W-:Y:S01]  /*3070*/  SHF.L.U32 R0, R11, 0x1f, RZ ;  /* 0x0000001f0b007819 */ /* 0x000fe200000006ff */
[----:B------:R-:W-:Y:S01]  /*3080*/  @!PT LDS RZ, [RZ] ;  /* 0x00000000fffff984 */ /* 0x000fe20000000800 */
[----:B------:R-:W-:Y:S01]  /*3090*/  @!PT LDS RZ, [RZ] ;  /* 0x00000000fffff984 */ /* 0x000fe20000000800 */
[----:B------:R-:W-:Y:S01]  /*30a0*/  @!PT LDS RZ, [RZ] ;  /* 0x00000000fffff984 */ /* 0x000fe20000000800 */
[----:B------:R-:W-:Y:S01]  /*30b0*/  @!PT LDS RZ, [RZ] ;  /* 0x00000000fffff984 */ /* 0x000fe20000000800 */
[----:B------:R2:W-:Y:S06]  /*30c0*/  MEMBAR.ALL.CTA ;  /* 0x0000000000007992 */ /* 0x0005ec0000008000 */
[----:B--2---:R-:W2:Y:S02]  /*30d0*/  FENCE.VIEW.ASYNC.S ;  /* 0x00000000000073c6 */ /* 0x004ea40000000000 */
[----:B--2---:R2:W-:Y:S01]  /*30e0*/  SYNCS.ARRIVE.TRANS64.RED.A1T0 RZ, [R3+URZ], RZ ;  /* 0x000000ff03ff79a7 */ /* 0x0045e200081004ff */
[----:B------:R2:W3:Y:S01]  /*30f0*/  @P0 SYNCS.PHASECHK.TRANS64.TRYWAIT P1, [UR5], R2 ;  /* 0x00000002ff0005a7 */ /* 0x0004e20008021105 */
[----:B------:R-:W4:Y:S02]  /*3100*/  SYNCS.PHASECHK.TRANS64.TRYWAIT P0, [UR14+0x90], R0 ;  /* 0x00009000ff0075a7 */ /* 0x000f24000800110e */
[----:B-1234-:R-:W-:Y:S05]  /*3110*/  @!P0 BRA `(.L_x_54) ;  /* 0x0000007400888947 */ /* 0x01efea0003800000 */
.L_x_115:
[----:B------:R-:W-:Y:S01]  /*3120*/  IADD3 R10, PT, PT, R10, 0x1, RZ ;  /* 0x000000010a0a7810 */ /* 0x000fe20007ffe0ff */
[----:B------:R-:W-:Y:S06]  /*3130*/  BRA.U !UP4, `(.L_x_55) ;  /* 0x000000010cc07547 */ /* 0x000fec000b800000 */
[----:B------:R-:W-:Y:S01]  /*3140*/  UPLOP3.LUT UP2, UPT, UPT, UPT, UPT, 0x40, 0x4 ;  /* 0x000000000004789c */ /* 0x000fe20003f4e870 */
[----:B------:R-:W-:Y:S01]  /*3150*/  UMOV UR18, UR16 ;  /* 0x0000001000127c82 */ /* 0x000fe20008000000 */
[----:B------:R-:W-:Y:S01]  /*3160*/  UMOV UR17, UR8 ;  /* 0x0000000800117c82 */ /* 0x000fe20008000000 */
[----:B------:R-:W-:-:S08]  /*3170*/  UMOV UR5, UR11 ;  /* 0x0000000b00057c82 */ /* 0x000fd00008000000 */
.L_x_58:
[----:B------:R-:W-:Y:S02]  /*3180*/  UIADD3 UR18, UPT, UPT, UR18, 0x1, URZ ;  /* 0x0000000112127890 */ /* 0x000fe4000fffe0ff */
[----:B--2---:R-:W-:Y:S02]  /*3190*/  ULEA UR7, UR5, UR9, 0x3 ;  /* 0x0000000905077291 */ /* 0x004fe4000f8e18ff */
[----:B------:R-:W-:Y:S01]  /*31a0*/  UISETP.NE.AND UP3, UPT, UR18, URZ, UPT ;  /* 0x000000ff1200728c */ /* 0x000fe2000bf65270 */
[----:B---3--:R-:W-:Y:S10]  /*31b0*/  @P1 BRA `(.L_x_56) ;  /* 0x00000000000c1947 */ /* 0x008ff40003800000 */
[----:B-1----:R-:W-:Y:S04]  /*31c0*/  SHF.L.U32 R3, R8, 0x1f, RZ ;  /* 0x0000001f08037819 */ /* 0x002fe800000006ff */
[----:B------:R-:W1:Y:S02]  /*31d0*/  SYNCS.PHASECHK.TRANS64.TRYWAIT P0, [UR7], R3 ;  /* 0x00000003ff0075a7 */ /* 0x000e640008001107 */
[----:B-1----:R-:W-:Y:S05]  /*31e0*/  @!P0 BRA `(.L_x_57) ;  /* 0x00000074006c8947 */ /* 0x002fea0003800000 */
.L_x_56:
[----:B------:R-:W-:Y:S01]  /*31f0*/  UISETP.NE.AND UP0, UPT, UR17, 0x1, UPT ;  /* 0x000000011100788c */ /* 0x000fe2000bf05270 */
[----:B------:R-:W-:Y:S01]  /*3200*/  PLOP3.LUT P1, PT, PT, PT, PT, 0x80, 0x8 ;  /* 0x000000000008781c */ /* 0x000fe20003f2f070 */
[----:B------:R-:W-:Y:S02]  /*3210*/  UIADD3 UR11, UPT, UPT, UR5, 0x1, URZ ;  /* 0x00000001050b7890 */ /* 0x000fe4000fffe0ff */
[----:B------:R-:W-:Y:S02]  /*3220*/  UIMAD UR6, UR5, 0x580, UR4 ;  /* 0x00000580050678a4 */ /* 0x000fe4000f8e0204 */
[----:B------:R-:W-:Y:S01]  /*3230*/  UISETP.NE.AND UP1, UPT, UR11, 0x4, UPT ;  /* 0x000000040b00788c */ /* 0x000fe2000bf25270 */
[----:B------:R-:W-:Y:S01]  /*3240*/  PLOP3.LUT P0, PT, PT, PT, UP0, 0x80, 0x8 ;  /* 0x000000000008781c */ /* 0x000fe20003f0f008 */
[----:B------:R-:W-:Y:S02]  /*3250*/  UIADD3 UR40, UPT, UPT, UR6, 0x2, URZ ;  /* 0x0000000206287890 */ /* 0x000fe4000fffe0ff */
[----:B------:R-:W-:Y:S02]  /*3260*/  USEL UR28, URZ, 0x1, UP1 ;  /* 0x00000001ff1c7887 */ /* 0x000fe40008800000 */
[----:B------:R-:W-:Y:S02]  /*3270*/  USEL UR11, UR11, URZ, UP1 ;  /* 0x000000ff0b0b7287 */ /* 0x000fe40008800000 */
[----:B------:R-:W-:Y:S02]  /*3280*/  UIADD3 UR36, UPT, UPT, UR6, 0x4, URZ ;  /* 0x0000000406247890 */ /* 0x000fe4000fffe0ff */
[----:B------:R-:W-:Y:S01]  /*3290*/  @UP0 ULEA UR19, UR11, UR9, 0x3 ;  /* 0x000000090b130291 */ /* 0x000fe2000f8e18ff */
[----:B------:R-:W-:Y:S01]  /*32a0*/  LOP3.LUT R8, R8, UR28, RZ, 0x3c, !PT ;  /* 0x0000001c08087c12 */ /* 0x000fe2000f8e3cff */
[----:B------:R-:W-:Y:S02]  /*32b0*/  ULEA UR28, UR5, UR10, 0xa ;  /* 0x0000000a051c7291 */ /* 0x000fe4000f8e50ff */
[----:B------:R-:W-:Y:S01]  /*32c0*/  UIADD3 UR32, UPT, UPT, UR6, 0x6, URZ ;  /* 0x0000000606207890 */ /* 0x000fe2000fffe0ff */
[----:B-1----:R-:W-:Y:S01]  /*32d0*/  @P0 SHF.L.U32 R0, R8, 0x1f, RZ ;  /* 0x0000001f08000819 */ /* 0x002fe200000006ff */
[----:B------:R-:W-:Y:S02]  /*32e0*/  UIADD3 UR38, UPT, UPT, UR28, 0x2, URZ ;  /* 0x000000021c267890 */ /* 0x000fe4000fffe0ff */
[----:B------:R-:W-:Y:S01]  /*32f0*/  UIADD3 UR34, UPT, UPT, UR28, 0x4, URZ ;  /* 0x000000041c227890 */ /* 0x000fe2000fffe0ff */
[----:B------:R2:W3:Y:S01]  /*3300*/  @P0 SYNCS.PHASECHK.TRANS64.TRYWAIT P1, [UR19], R0 ;  /* 0x00000000ff0005a7 */ /* 0x0004e20008021113 */
[----:B------:R-:W-:Y:S02]  /*3310*/  UIADD3 UR30, UPT, UPT, UR28, 0x6, URZ ;  /* 0x000000061c1e7890 */ /* 0x000fe4000fffe0ff */
[----:B------:R-:W-:Y:S02]  /*3320*/  UIADD3 UR19, UPT, UPT, UR7, 0x20, URZ ;  /* 0x0000002007137890 */ /* 0x000fe4000fffe0ff */
[----:B------:R-:W-:Y:S01]  /*3330*/  UIADD3 UR17, UPT, UPT, UR17, -0x1, URZ ;  /* 0xffffffff11117890 */ /* 0x000fe2000fffe0ff */
[----:B------:R-:W-:Y:S01]  /*3340*/  UMOV UR7, 0x40004040 ;  /* 0x4000404000077882 */ /* 0x000fe20000000000 */
[----:B------:R-:W-:Y:S01]  /*3350*/  UMOV UR29, 0x40004040 ;  /* 0x40004040001d7882 */ /* 0x000fe20000000000 */
[----:B------:R-:W-:Y:S01]  /*3360*/  UMOV UR41, 0x40004040 ;  /* 0x4000404000297882 */ /* 0x000fe20000000000 */
[----:B------:R2:W-:Y:S01]  /*3370*/  UTCIMMA gdesc[UR28], gdesc[UR6], tmem[UR15], tmem[UR22], idesc[UR23], UP2 ;  /* 0x00ff16061c0075ea */ /* 0x0005e2000900010f */
[----:B------:R-:W-:Y:S01]  /*3380*/  UPLOP3.LUT UP2, UPT, UPT, UPT, UPT, 0x80, 0x8 ;  /* 0x000000000008789c */ /* 0x000fe20003f4f070 */
[----:B------:R-:W-:Y:S01]  /*3390*/  UMOV UR39, 0x40004040 ;  /* 0x4000404000277882 */ /* 0x000fe20000000000 */
[----:B------:R-:W-:Y:S01]  /*33a0*/  UMOV UR37, 0x40004040 ;  /* 0x4000404000257882 */ /* 0x000fe20000000000 */
[----:B------:R2:W-:Y:S01]  /*33b0*/  UTCIMMA gdesc[UR38], gdesc[UR40], tmem[UR15], tmem[UR20], idesc[UR21], UPT ;  /* 0x00ff1428260075ea */ /* 0x0005e2000b80010f */
[----:B------:R-:W-:Y:S01]  /*33c0*/  UMOV UR35, 0x40004040 ;  /* 0x4000404000237882 */ /* 0x000fe20000000000 */
[----:B------:R-:W-:Y:S01]  /*33d0*/  UMOV UR33, 0x40004040 ;  /* 0x4000404000217882 */ /* 0x000fe20000000000 */
[----:B------:R-:W-:Y:S01]  /*33e0*/  UMOV UR31, 0x40004040 ;  /* 0x40004040001f7882 */ /* 0x000fe20000000000 */
[----:B------:R2:W-:Y:S01]  /*33f0*/  UTCIMMA gdesc[UR34], gdesc[UR36], tmem[UR15], tmem[UR26], idesc[UR27], UPT ;  /* 0x00ff1a24220075ea */ /* 0x0005e2000b80010f */
[----:B------:R2:W-:Y:S01]  /*3400*/  UTCIMMA gdesc[UR30], gdesc[UR32], tmem[UR15], tmem[UR24], idesc[UR25], UPT ;  /* 0x00ff18201e0075ea */ /* 0x0005e2000b80010f */
[----:B------:R2:W-:Y:S01]  /*3410*/  UTCBAR [UR19], URZ ;  /* 0x000000ff130073e9 */ /* 0x0005e200080000ff */
[----:B------:R-:W-:Y:S01]  /*3420*/  UMOV UR5, UR11 ;  /* 0x0000000b00057c82 */ /* 0x000fe20008000000 */
[----:B------:R-:W-:Y:S05]  /*3430*/  BRA.U UP3, `(.L_x_58) ;  /* 0xfffffffd03507547 */ /* 0x000fea000b83ffff */
.L_x_55:
[----:B------:R-:W-:Y:S01]  /*3440*/  UIADD3 UR12, UPT, UPT, UR12, 0x1, URZ ;  /* 0x000000010c0c7890 */ /* 0x000fe2000fffe0ff */
[----:B------:R-:W-:Y:S01]  /*3450*/  LOP3.LUT P0, RZ, R6, 0x1, RZ, 0xc0, !PT ;  /* 0x0000000106ff7812 */ /* 0x000fe2000780c0ff */
[----:B------:R-:W-:Y:S01]  /*3460*/  UIADD3 UR14, UPT, UPT, UR14, 0x80, URZ ;  /* 0x000000800e0e7890 */ /* 0x000fe2000fffe0ff */
[----:B---3--:R-:W-:Y:S01]  /*3470*/  ISETP.NE.AND P1, PT, R10, 0x2, PT ;  /* 0x000000020a00780c */ /* 0x008fe20003f25270 */
[----:B------:R-:W-:-:S03]  /*3480*/  UISETP.NE.AND UP0, UPT, UR12, 0x2, UPT ;  /* 0x000000020c00788c */ /* 0x000fc6000bf05270 */
[----:B-12---:R-:W-:Y:S01]  /*3490*/  SEL R0, RZ, 0x1, P1 ;  /* 0x00000001ff007807 */ /* 0x006fe20000800000 */
[----:B------:R-:W-:Y:S01]  /*34a0*/  USEL UR5, URZ, 0x1, UP0 ;  /* 0x00000001ff057887 */ /* 0x000fe20008000000 */
[----:B------:R-:W-:Y:S01]  /*34b0*/  SEL R10, R10, RZ, P1 ;  /* 0x000000ff0a0a7207 */ /* 0x000fe20000800000 */
[----:B------:R-:W-:Y:S01]  /*34c0*/  USEL UR12, UR12, URZ, UP0 ;  /* 0x000000ff0c0c7287 */ /* 0x000fe20008000000 */
[----:B------:R1:W-:Y:S01]  /*34d0*/  UTCBAR [UR14], URZ ;  /* 0x000000ff0e0073e9 */ /* 0x0003e200080000ff */
[----:B------:R-:W-:Y:S02]  /*34e0*/  LOP3.LUT R9, R9, R0, RZ, 0x3c, !PT ;  /* 0x0000000009097212 */ /* 0x000fe400078e3cff */
[----:B------:R-:W-:Y:S01]  /*34f0*/  LOP3.LUT R11, R11, UR5, RZ, 0x3c, !PT ;  /* 0x000000050b0b7c12 */ /* 0x000fe2000f8e3cff */
[----:B------:R-:W-:Y:S07]  /*3500*/  @P0 BRA `(.L_x_59) ;  /* 0xfffffff800a00947 */ /* 0x000fee000383ffff */
[----:B------:R-:W2:Y:S01]  /*3510*/  S2UR UR4, SR_CgaCtaId ;  /* 0x00000000000479c3 */ /* 0x000ea20000008800 */
[----:B------:R-:W-:Y:S01]  /*3520*/  ELECT P0, URZ, PT ;  /* 0x0000000000ff782f */ /* 0x000fe20003800000 */
[----:B------:R-:W-:Y:S01]  /*3530*/  IMAD.MOV.U32 R0, RZ, RZ, 0x1 ;  /* 0x00000001ff007424 */ /* 0x000fe200078e00ff */
[----:B------:R-:W-:Y:S01]  /*3540*/  UIADD3 UR9, UPT, UPT, UR9, 0x90, URZ ;  /* 0x0000009009097890 */ /* 0x000fe2000fffe0ff */
[----:B------:R-:W-:Y:S01]  /*3550*/  SHF.L.U32 R3, R11, 0x1f, RZ ;  /* 0x0000001f0b037819 */ /* 0x000fe200000006ff */
[----:B------:R-:W-:-:S03]  /*3560*/  UMOV UR5, 0x40 ;  /* 0x0000004000057882 */ /* 0x000fc60000000000 */
[----:B------:R-:W-:Y:S01]  /*3570*/  UVIRTCOUNT.DEALLOC.SMPOOL 0x80 ;  /* 0x000000800000784c */ /* 0x000fe20000000000 */
[----:B--2---:R-:W-:Y:S02]  /*3580*/  ULEA UR4, UR4, UR5, 0x18 ;  /* 0x0000000504047291 */ /* 0x004fe4000f8ec0ff */
[----:B------:R-:W-:-:S07]  /*3590*/  ULEA UR5, UR12, UR9, 0x3 ;  /* 0x000000090c057291 */ /* 0x000fce000f8e18ff */
[----:B------:R2:W-:Y:S02]  /*35a0*/  @P0 STS.U8 [UR4+0x1c], R0 ;  /* 0x00001c00ff000988 */ /* 0x0005e40008000004 */
[----:B------:R-:W3:Y:S02]  /*35b0*/  SYNCS.PHASECHK.TRANS64.TRYWAIT P0, [UR5], R3 ;  /* 0x00000003ff0075a7 */ /* 0x000ee40008001105 */
[----:B--23--:R-:W-:Y:S05]  /*35c0*/  @!P0 BRA `(.L_x_60) ;  /* 0x00000070008c8947 */ /* 0x00cfea0003800000 */
.L_x_118:
[----:B------:R-:W-:-:S04]  /*35d0*/  UIADD3 UR6, UPT, UPT, UR12, 0x1, URZ ;  /* 0x000000010c067890 */ /* 0x000fc8000fffe0ff */
[----:B------:R-:W-:-:S04]  /*35e0*/  UISETP.NE.AND UP0, UPT, UR6, 0x2, UPT ;  /* 0x000000020600788c */ /* 0x000fc8000bf05270 */
[----:B------:R-:W-:Y:S02]  /*35f0*/  USEL UR5, URZ, 0x1, UP0 ;  /* 0x00000001ff057887 */ /* 0x000fe40008000000 */
[----:B------:R-:W-:-:S04]  /*3600*/  USEL UR6, UR6, URZ, UP0 ;  /* 0x000000ff06067287 */ /* 0x000fc80008000000 */
[----:B------:R-:W-:Y:S01]  /*3610*/  ULEA UR6, UR6, UR9, 0x3 ;  /* 0x0000000906067291 */ /* 0x000fe2000f8e18ff */
[----:B--2---:R-:W-:-:S04]  /*3620*/  LOP3.LUT R3, R11, UR5, RZ, 0x3c, !PT ;  /* 0x000000050b037c12 */ /* 0x004fc8000f8e3cff */
[----:B------:R-:W-:-:S04]  /*3630*/  SHF.L.U32 R3, R3, 0x1f, RZ ;  /* 0x0000001f03037819 */ /* 0x000fc800000006ff */
[----:B------:R-:W2:Y:S02]  /*3640*/  SYNCS.PHASECHK.TRANS64.TRYWAIT P0, [UR6], R3 ;  /* 0x00000003ff0075a7 */ /* 0x000ea40008001106 */
[----:B--2---:R-:W-:Y:S05]  /*3650*/  @!P0 BRA `(.L_x_61) ;  /* 0x0000007000808947 */ /* 0x004fea0003800000 */
.L_x_120:
[----:B------:R-:W-:Y:S01]  /*3660*/  NOP ;  /* 0x0000000000007918 */ /* 0x000fe20000000000 */
[----:B--2---:R-:W2:Y:S01]  /*3670*/  LDS R0, [UR4+0x14] ;  /* 0x00001404ff007984 */ /* 0x004ea20008000800 */
[----:B------:R-:W-:Y:S01]  /*3680*/  ULOP3.LUT UR6, UR13, 0xffff, URZ, 0xc0, !UPT ;  /* 0x0000ffff0d067892 */ /* 0x000fe2000f8ec0ff */
[----:B------:R-:W-:Y:S01]  /*3690*/  UMOV UR8, 0xffff ;  /* 0x0000ffff00087882 */ /* 0x000fe20000000000 */
[----:B------:R-:W-:Y:S02]  /*36a0*/  UMOV UR5, 0x1 ;  /* 0x0000000100057882 */ /* 0x000fe40000000000 */
[----:B------:R-:W-:-:S04]  /*36b0*/  USHF.R.U32.HI UR6, URZ, 0x5, UR6 ;  /* 0x00000005ff067899 */ /* 0x000fc80008011606 */
[----:B------:R-:W-:Y:S02]  /*36c0*/  USHF.L.U32 UR8, UR8, UR6, URZ ;  /* 0x0000000608087299 */ /* 0x000fe400080006ff */
[----:B------:R-:W-:-:S04]  /*36d0*/  USHF.L.U32 UR5, UR5, UR6, URZ ;  /* 0x0000000605057299 */ /* 0x000fc800080006ff */
[----:B--2---:R-:W-:-:S04]  /*36e0*/  LOP3.LUT R0, R0, UR8, RZ, 0xc0, !PT ;  /* 0x0000000800007c12 */ /* 0x004fc8000f8ec0ff */
[----:B------:R-:W-:-:S13]  /*36f0*/  ISETP.NE.AND P0, PT, R0, UR8, PT ;  /* 0x0000000800007c0c */ /* 0x000fda000bf05270 */
[----:B------:R-:W-:Y:S05]  /*3700*/  @P0 BRA `(.L_x_62) ;  /* 0x0000000000580947 */ /* 0x000fea0003800000 */
[----:B------:R-:W2:Y:S02]  /*3710*/  LDS R0, [UR4+0x18] ;  /* 0x00001804ff007984 */ /* 0x000ea40008000800 */
[----:B--2---:R-:W-:-:S04]  /*3720*/  LOP3.LUT R0, R0, UR5, RZ, 0xc0, !PT ;  /* 0x0000000500007c12 */ /* 0x004fc8000f8ec0ff */
[----:B------:R-:W-:-:S13]  /*3730*/  ISETP.NE.AND P0, PT, R0, UR5, PT ;  /* 0x0000000500007c0c */ /* 0x000fda000bf05270 */
[----:B------:R-:W-:Y:S05]  /*3740*/  @P0 BRA `(.L_x_63) ;  /* 0x00000000003c0947 */ /* 0x000fea0003800000 */
[----:B------:R-:W2:Y:S01]  /*3750*/  S2R R2, SR_LANEID ;  /* 0x0000000000027919 */ /* 0x000ea20000000000 */
[----:B------:R-:W-:Y:S01]  /*3760*/  ULOP3.LUT UR8, URZ, UR8, URZ, 0x33, !UPT ;  /* 0x00000008ff087292 */ /* 0x000fe2000f8e33ff */
[----:B------:R-:W-:Y:S01]  /*3770*/  LOP3.LUT R4, RZ, UR5, RZ, 0x33, !PT ;  /* 0x00000005ff047c12 */ /* 0x000fe2000f8e33ff */
[----:B------:R-:W-:Y:S02]  /*3780*/  VOTEU.ANY UR7, UPT, PT ;  /* 0x0000000000077886 */ /* 0x000fe400038e0100 */
[----:B------:R-:W-:Y:S01]  /*3790*/  UFLO.U32 UR7, UR7 ;  /* 0x00000007000772bd */ /* 0x000fe200080e0000 */
[----:B------:R-:W3:Y:S01]  /*37a0*/  REDUX UR5, R4 ;  /* 0x00000000040573c4 */ /* 0x000ee20000000000 */
[----:B------:R-:W-:-:S06]  /*37b0*/  IMAD.U32 R0, RZ, RZ, UR8 ;  /* 0x00000008ff007e24 */ /* 0x000fcc000f8e00ff */
[----:B------:R4:W-:Y:S01]  /*37c0*/  UTCATOMSWS.AND URZ, UR8 ;  /* 0x0000000800ff79e3 */ /* 0x0009e20008000000 */
[----:B------:R-:W5:Y:S01]  /*37d0*/  REDUX UR6, R0 ;  /* 0x00000000000673c4 */ /* 0x000f620000000000 */
[----:B--2---:R-:W-:Y:S01]  /*37e0*/  ISETP.EQ.U32.AND P0, PT, R2, UR7, PT ;  /* 0x0000000702007c0c */ /* 0x004fe2000bf02070 */
[----:B---3--:R-:W-:Y:S01]  /*37f0*/  IMAD.U32 R2, RZ, RZ, UR5 ;  /* 0x00000005ff027e24 */ /* 0x008fe2000f8e00ff */
[----:B-----5:R-:W-:-:S11]  /*3800*/  MOV R3, UR6 ;  /* 0x0000000600037c02 */ /* 0x020fd60008000f00 */
[----:B------:R4:W-:Y:S04]  /*3810*/  @P0 ATOMS.AND RZ, [UR4+0x14], R3 ;  /* 0x00001403ffff098c */ /* 0x0009e8000a800004 */
[----:B------:R4:W-:Y:S01]  /*3820*/  @P0 ATOMS.AND RZ, [UR4+0x18], R2 ;  /* 0x00001802ffff098c */ /* 0x0009e2000a800004 */
[----:B------:R-:W-:Y:S05]  /*3830*/  BRA `(.L_x_64) ;  /* 0x0000000000147947 */ /* 0x000fea0003800000 */
.L_x_63:
[----:B------:R-:W-:Y:S02]  /*3840*/  MOV R2, 0x3860 ;  /* 0x0000386000027802 */ /* 0x000fe40000000f00 */
[----:B-1----:R-:W-:Y:S05]  /*3850*/  CALL.REL.NOINC `($__internal_0_$__cuda_sm10x_tcgen05_guardrail_trap_col_being_dealloced_not_returned_by_alloc) ;  /* 0x0000007000a47944 */ /* 0x002fea0003c00000 */
[----:B------:R-:W-:Y:S05]  /*3860*/  BRA `(.L_x_64) ;  /* 0x0000000000087947 */ /* 0x000fea0003800000 */
.L_x_62:
[----:B------:R-:W-:Y:S02]  /*3870*/  MOV R2, 0x3890 ;  /* 0x0000389000027802 */ /* 0x000fe40000000f00 */
[----:B-1----:R-:W-:Y:S05]  /*3880*/  CALL.REL.NOINC `($__internal_2_$__cuda_sm10x_tcgen05_guardrail_trap_unallocated_columns_being_dealloced) ;  /* 0x0000007000b07944 */ /* 0x002fea0003c00000 */
.L_x_64:
[----:B------:R-:W-:Y:S01]  /*3890*/  NOP ;  /* 0x0000000000007918 */ /* 0x000fe20000000000 */
[----:B-1--4-:R-:W-:Y:S05]  /*38a0*/  EXIT ;  /* 0x000000000000794d */ /* 0x012fea0003800000 */
.L_x_48:
[----:B------:R-:W-:-:S09]  /*38b0*/  UISETP.NE.OR UP0, UPT, UR12, 0x3, !UP3 ;  /* 0x000000030c00788c */ /* 0x000fd2000df05670 */
[----:B------:R-:W-:Y:S05]  /*38c0*/  BRA.U UP0, `(.L_x_65) ;  /* 0x0000000d00d47547 */ /* 0x000fea000b800000 */
[----:B------:R-:W2:Y:S01]  /*38d0*/  LDCU.64 UR6, c[0x0][0x888] ;  /* 0x00011100ff0677ac */ /* 0x000ea20008000a00 */
[----:B------:R-:W-:Y:S02]  /*38e0*/  HFMA2 R9, -RZ, RZ, 0, 0 ;  /* 0x00000000ff097431 */ /* 0x000fe400000001ff */
[----:B------:R-:W-:Y:S01]  /*38f0*/  IMAD.MOV.U32 R11, RZ, RZ, 0x1 ;  /* 0x00000001ff0b7424 */ /* 0x000fe200078e00ff */
[----:B------:R-:W-:Y:S01]  /*3900*/  MOV R8, 0x5800 ;  /* 0x0000580000087802 */ /* 0x000fe20000000f00 */
[----:B------:R-:W3:Y:S01]  /*3910*/  LDCU UR38, c[0x0][0x370] ;  /* 0x00006e00ff2677ac */ /* 0x000ee20008000800 */
[----:B------:R-:W-:Y:S01]  /*3920*/  IMAD.MOV.U32 R10, RZ, RZ, RZ ;  /* 0x000000ffff0a7224 */ /* 0x000fe200078e00ff */
[----:B------:R-:W4:Y:S01]  /*3930*/  LDCU.64 UR22, c[0x0][0x890] ;  /* 0x00011200ff1677ac */ /* 0x000f220008000a00 */
[----:B------:R-:W3:Y:S01]  /*3940*/  LDCU.128 UR48, c[0x0][0xb10] ;  /* 0x00016200ff3077ac */ /* 0x000ee20008000c00 */
[----:B------:R-:W5:Y:S01]  /*3950*/  LDCU UR37, c[0x0][0x374] ;  /* 0x00006e80ff2577ac */ /* 0x000f620008000800 */
[----:B------:R-:W5:Y:S01]  /*3960*/  LDCU UR14, c[0x0][0xb0c] ;  /* 0x00016180ff0e77ac */ /* 0x000f620008000800 */
[----:B------:R-:W5:Y:S01]  /*3970*/  LDCU UR30, c[0x0][0xb20] ;  /* 0x00016400ff1e77ac */ /* 0x000f620008000800 */
[----:B------:R-:W5:Y:S01]  /*3980*/  LDCU UR4, c[0x0][0xb30] ;  /* 0x00016600ff0477ac */ /* 0x000f620008000800 */
[----:B--2---:R-:W-:Y:S01]  /*3990*/  UISETP.NE.U32.AND UP0, UPT, UR6, URZ, UPT ;  /* 0x000000ff0600728c */ /* 0x004fe2000bf05070 */
[----:B------:R-:W-:Y:S01]  /*39a0*/  UMOV UR31, 0x400 ;  /* 0x00000400001f7882 */ /* 0x000fe20000000000 */
[----:B---3--:R-:W-:-:S02]  /*39b0*/  UIMAD.WIDE.U32 UR10, UR38, UR48, URZ ;  /* 0x00000030260a72a5 */ /* 0x008fc4000f8e00ff */
[----:B------:R-:W-:Y:S02]  /*39c0*/  ULEA UR31, UR5, UR31, 0x18 ;  /* 0x0000001f051f7291 */ /* 0x000fe4000f8ec0ff */
[----:B------:R-:W-:Y:S02]  /*39d0*/  UISETP.NE.AND.EX UP6, UPT, UR7, URZ, UPT, UP0 ;  /* 0x000000ff0700728c */ /* 0x000fe4000bfc5300 */
[----:B-1----:R-:W-:Y:S02]  /*39e0*/  UISETP.NE.AND UP0, UPT, UR13, 0x1, UPT ;  /* 0x000000010d00788c */ /* 0x002fe4000bf05270 */
[----:B----4-:R-:W-:Y:S02]  /*39f0*/  UISETP.NE.U32.AND UP0, UPT, UR22, URZ, UPT ;  /* 0x000000ff1600728c */ /* 0x010fe4000bf05070 */
[----:B------:R-:W-:Y:S02]  /*3a00*/  UIADD3 UR39, UPT, UPT, UR31, 0x40, URZ ;  /* 0x000000401f277890 */ /* 0x000fe4000fffe0ff */
[----:B-----5:R-:W-:-:S02]  /*3a10*/  UIMAD.WIDE.U32 UR8, UR37, UR51, URZ ;  /* 0x00000033250872a5 */ /* 0x020fc4000f8e00ff */
[----:B------:R-:W-:Y:S02]  /*3a20*/  UISETP.GE.AND UP3, UPT, UR13, 0x1, UPT ;  /* 0x000000010d00788c */ /* 0x000fe4000bf66270 */
[----:B------:R-:W-:Y:S01]  /*3a30*/  UISETP.NE.AND.EX UP5, UPT, UR23, URZ, UPT, UP0 ;  /* 0x000000ff1700728c */ /* 0x000fe2000bfa5300 */
[----:B------:R-:W1:Y:S01]  /*3a40*/  LDCU.64 UR56, c[0x0][0x348] ;  /* 0x00006900ff3877ac */ /* 0x000e620008000a00 */
[----:B------:R-:W-:Y:S01]  /*3a50*/  UPLOP3.LUT UP1, UPT, UPT, UPT, UPT, 0x40, 0x4 ;  /* 0x000000000004789c */ /* 0x000fe20003f2e870 */
[----:B------:R-:W2:Y:S01]  /*3a60*/  LDCU.64 UR6, c[0x0][0xb28] ;  /* 0x00016500ff0677ac */ /* 0x000ea20008000a00 */
[----:B------:R-:W-:Y:S02]  /*3a70*/  UISETP.NE.AND UP3, UPT, UR14, 0x1, UPT ;  /* 0x000000010e00788c */ /* 0x000fe4000bf65270 */
[----:B------:R-:W-:Y:S02]  /*3a80*/  UPRMT UR39, UR5, 0x654, UR39 ;  /* 0x0000065405277896 */ /* 0x000fe40008000027 */
[----:B------:R-:W-:-:S02]  /*3a90*/  USHF.R.U32.HI UR53, URZ, UR49, UR11 ;  /* 0x00000031ff357299 */ /* 0x000fc4000801160b */
[----:B------:R-:W-:Y:S02]  /*3aa0*/  USHF.R.U32.HI UR52, URZ, UR30, UR9 ;  /* 0x0000001eff347299 */ /* 0x000fe40008011609 */
[----:B------:R-:W-:Y:S02]  /*3ab0*/  UISETP.NE.AND UP0, UPT, UR50, 0x1, UPT ;  /* 0x000000013200788c */ /* 0x000fe4000bf05270 */
[----:B------:R-:W-:-:S11]  /*3ac0*/  UISETP.NE.AND UP4, UPT, UR4, 0x1, UPT ;  /* 0x000000010400788c */ /* 0x000fd6000bf85270 */
.L_x_73:
[C---:B---3--:R-:W-:Y:S02]  /*3ad0*/  LEA R3, R10.reuse, UR31, 0x3 ;  /* 0x0000001f0a037c11 */ /* 0x048fe4000f8e18ff */
[----:B------:R-:W-:Y:S02]  /*3ae0*/  SHF.L.U32 R0, R9, 0x1f, RZ ;  /* 0x0000001f09007819 */ /* 0x000fe400000006ff */
[----:B------:R-:W-:Y:S02]  /*3af0*/  LEA R5, R10, UR31, 0x4 ;  /* 0x0000001f0a057c11 */ /* 0x000fe4000f8e20ff */
[----:B------:R-:W3:Y:S02]  /*3b00*/  SYNCS.PHASECHK.TRANS64.TRYWAIT P0, [R3+URZ+0x60], R0 ;  /* 0x00006000030075a7 */ /* 0x000ee400080011ff */
[----:B---34-:R-:W-:Y:S05]  /*3b10*/  @!P0 BRA `(.L_x_66) ;  /* 0x0000006c00688947 */ /* 0x018fea0003800000 */
.L_x_121:
[----:B------:R-:W4:Y:S01]  /*3b20*/  LDS.128 R4, [R5+0xd0] ;  /* 0x0000d00005047984 */ /* 0x000f220000000c00 */
[----:B------:R-:W-:Y:S01]  /*3b30*/  UISETP.GE.AND UP0, UPT, UR13, 0x1, UPT ;  /* 0x000000010d00788c */ /* 0x000fe2000bf06270 */
[----:B------:R-:W-:Y:S01]  /*3b40*/  @!PT LDS RZ, [RZ] ;  /* 0x00000000fffff984 */ /* 0x000fe20000000800 */
[----:B------:R-:W-:Y:S01]  /*3b50*/  @!PT LDS RZ, [RZ] ;  /* 0x00000000fffff984 */ /* 0x000fe20000000800 */
[----:B------:R-:W-:Y:S01]  /*3b60*/  @!PT LDS RZ, [RZ] ;  /* 0x00000000fffff984 */ /* 0x000fe20000000800 */
[----:B------:R-:W-:Y:S01]  /*3b70*/  @!PT LDS RZ, [RZ] ;  /* 0x00000000fffff984 */ /* 0x000fe20000000800 */
[----:B------:R5:W-:Y:S06]  /*3b80*/  MEMBAR.ALL.CTA ;  /* 0x0000000000007992 */ /* 0x000bec0000008000 */
[----:B-----5:R-:W5:Y:S01]  /*3b90*/  FENCE.VIEW.ASYNC.S ;  /* 0x00000000000073c6 */ /* 0x020f620000000000 */
[----:B----4-:R-:W-:Y:S11]  /*3ba0*/  LOP3.LUT P0, RZ, R6, 0x1, RZ, 0xc0, !PT ;  /* 0x0000000106ff7812 */ /* 0x010ff6000780c0ff */
[----:B------:R-:W-:Y:S02]  /*3bb0*/  @!UPT UIADD3 URZ, UPT, UPT, URZ, URZ, URZ ;  /* 0x000000fffffff290 */ /* 0x000fe4000fffe0ff */
[----:B-----5:R-:W-:Y:S01]  /*3bc0*/  VOTEU.ANY UP3, P0 ;  /* 0x0000000000ff7886 */ /* 0x020fe20000060100 */
[----:B------:R-:W-:Y:S11]  /*3bd0*/  PLOP3.LUT P0, PT, PT, PT, UP3, 0x80, 0x8 ;  /* 0x000000000008781c */ /* 0x000ff60003f0f038 */
[----:B------:R-:W-:Y:S02]  /*3be0*/  @!UPT UIADD3 URZ, UPT, UPT, URZ, URZ, URZ ;  /* 0x000000fffffff290 */ /* 0x000fe4000fffe0ff */
[----:B---3--:R-:W-:Y:S02]  /*3bf0*/  @P0 SHF.R.U32.HI R0, RZ, 0x10, R5 ;  /* 0x00000010ff000819 */ /* 0x008fe40000011605 */
[----:B------:R-:W-:Y:S02]  /*3c00*/  @P0 MOV R2, R4 ;  /* 0x0000000400020202 */ /* 0x000fe40000000f00 */
[----:B------:R-:W-:Y:S01]  /*3c10*/  @P0 R2UR UR4, R0 ;  /* 0x00000000000402ca */ /* 0x000fe200000e0000 */
[----:B------:R-:W-:Y:S01]  /*3c20*/  VIADD R0, R3, 0x70 ;  /* 0x0000007003007836 */ /* 0x000fe20000000000 */
[----:B------:R-:W-:Y:S02]  /*3c30*/  @P0 LOP3.LUT R4, R5, 0xffff, RZ, 0xc0, !PT ;  /* 0x0000ffff05040812 */ /* 0x000fe400078ec0ff */
[----:B------:R-:W-:Y:S02]  /*3c40*/  @P0 R2UR UR8, R2 ;  /* 0x00000000020802ca */ /* 0x000fe400000e0000 */
[----:B------:R-:W-:Y:S02]  /*3c50*/  PRMT R0, RZ, 0x654, R0 ;  /* 0x00000654ff007816 */ /* 0x000fe40000000000 */
[----:B------:R-:W-:Y:S02]  /*3c60*/  @P0 R2UR UR5, R4 ;  /* 0x00000000040502ca */ /* 0x000fe400000e0000 */
[----:B------:R3:W-:Y:S03]  /*3c70*/  SYNCS.ARRIVE.TRANS64.RED.A1T0 RZ, [R0+URZ], RZ ;  /* 0x000000ff00ff79a7 */ /* 0x0007e600081004ff */
[----:B------:R-:W-:Y:S04]  /*3c80*/  @UP3 UMOV UR54, UR4 ;  /* 0x0000000400363c82 */ /* 0x000fe80008000000 */
[----:B------:R-:W-:Y:S04]  /*3c90*/  @UP3 UMOV UR21, UR8 ;  /* 0x0000000800153c82 */ /* 0x000fe80008000000 */
[----:B------:R-:W-:Y:S01]  /*3ca0*/  @UP3 UMOV UR15, UR5 ;  /* 0x00000005000f3c82 */ /* 0x000fe20008000000 */
[----:B------:R-:W-:Y:S05]  /*3cb0*/  BRA.U !UP0, `(.L_x_67) ;  /* 0x0000000108b47547 */ /* 0x000fea000b800000 */
[----:B------:R-:W-:Y:S02]  /*3cc0*/  UP2UR UR20, UPR, URZ, 0x4 ;  /* 0x00000004ff147883 */ /* 0x000fe40008000000 */
[----:B------:R-:W-:Y:S02]  /*3cd0*/  UISETP.NE.AND UP2, UPT, UR50, 0x1, UPT ;  /* 0x000000013200788c */ /* 0x000fe4000bf45270 */
[----:B------:R-:W-:Y:S02]  /*3ce0*/  UP2UR UR18, UPR, URZ, 0x2 ;  /* 0x00000002ff127883 */ /* 0x000fe40008000000 */
[----:B------:R-:W-:Y:S02]  /*3cf0*/  USEL UR4, UR37, UR52, !UP2 ;  /* 0x0000003425047287 */ /* 0x000fe4000d000000 */
[----:B------:R-:W-:Y:S02]  /*3d00*/  UIMAD.WIDE.U32 UR24, UR15, UR51, URZ ;  /* 0x000000330f1872a5 */ /* 0x000fe4000f8e00ff */
[----:B------:R-:W-:Y:S02]  /*3d10*/  UISETP.NE.AND UP1, UPT, UR13, 0x1, UPT ;  /* 0x000000010d00788c */ /* 0x000fe4000bf25270 */
[----:B--2---:R-:W-:Y:S02]  /*3d20*/  UIMAD.WIDE.U32 UR32, UR4, UR6, URZ ;  /* 0x00000006042072a5 */ /* 0x004fe4000f8e00ff */
[----:B------:R-:W-:Y:S02]  /*3d30*/  UISETP.NE.AND UP0, UPT, UR14, 0x1, UPT ;  /* 0x000000010e00788c */ /* 0x000fe4000bf05270 */
[----:B------:R-:W-:Y:S02]  /*3d40*/  UIMAD.WIDE.U32 UR34, UR21, UR48, URZ ;  /* 0x00000030152272a5 */ /* 0x000fe4000f8e00ff */
[----:B------:R-:W-:Y:S01]  /*3d50*/  USEL UR9, UR38, UR53, !UP0 ;  /* 0x0000003526097287 */ /* 0x000fe2000c000000 */
[----:B------:R-:W-:Y:S01]  /*3d60*/  UMOV UR19, UR25 ;  /* 0x0000001900137c82 */ /* 0x000fe20008000000 */
[----:B------:R-:W-:Y:S01]  /*3d70*/  UMOV UR25, UR33 ;  /* 0x0000002100197c82 */ /* 0x000fe20008000000 */
[----:B------:R-:W-:Y:S02]  /*3d80*/  USHF.R.U32.HI UR24, URZ, UR30, UR19 ;  /* 0x0000001eff187299 */ /* 0x000fe40008011613 */
[----:B------:R-:W-:Y:S02]  /*3d90*/  UIMAD.WIDE.U32 UR26, UR9, UR6, URZ ;  /* 0x00000006091a72a5 */ /* 0x000fe4000f8e00ff */
[----:B------:R-:W-:Y:S02]  /*3da0*/  @UP1 USHF.R.U32.HI UR4, URZ, UR7, UR25 ;  /* 0x00000007ff041299 */ /* 0x000fe40008011619 */
[----:B------:R-:W-:Y:S02]  /*3db0*/  @UP1 USHF.R.U32.HI UR9, URZ, UR7, UR27 ;  /* 0x00000007ff091299 */ /* 0x000fe4000801161b */
[----:B------:R-:W-:Y:S02]  /*3dc0*/  USEL UR8, UR15, UR24, !UP2 ;  /* 0x000000180f087287 */ /* 0x000fe4000d000000 */
[----:B------:R-:W-:Y:S02]  /*3dd0*/  UIMAD UR4, UR13, UR4, URZ ;  /* 0x000000040d0472a4 */ /* 0x000fe4000f8e02ff */
[----:B------:R-:W-:Y:S02]  /*3de0*/  UIMAD UR10, UR13, UR9, URZ ;  /* 0x000000090d0a72a4 */ /* 0x000fe4000f8e02ff */
[----:B------:R-:W-:Y:S02]  /*3df0*/  UIMAD.WIDE.U32 UR16, UR8, UR6, URZ ;  /* 0x00000006081072a5 */ /* 0x000fe4000f8e00ff */
[----:B------:R-:W-:Y:S02]  /*3e00*/  UISETP.NE.AND UP2, UPT, UR20, URZ, UPT ;  /* 0x000000ff1400728c */ /* 0x000fe4000bf45270 */
[----:B------:R-:W-:Y:S01]  /*3e10*/  USHF.R.U32.HI UR17, URZ, UR7, UR17 ;  /* 0x00000007ff117299 */ /* 0x000fe20008011611 */
[----:B------:R-:W-:Y:S02]  /*3e20*/  UMOV UR19, UR35 ;  /* 0x0000002300137c82 */ /* 0x000fe40008000000 */
[----:B------:R-:W-:Y:S02]  /*3e30*/  USHF.R.U32.HI UR19, URZ, UR49, UR19 ;  /* 0x00000031ff137299 */ /* 0x000fe40008011613 */
[----:B------:R-:W-:Y:S02]  /*3e40*/  USEL UR17, UR8, UR17, !UP1 ;  /* 0x0000001108117287 */ /* 0x000fe4000c800000 */
[----:B------:R-:W-:Y:S02]  /*3e50*/  USEL UR5, UR21, UR19, !UP0 ;  /* 0x0000001315057287 */ /* 0x000fe4000c000000 */
[----:B------:R-:W-:Y:S02]  /*3e60*/  UISETP.GE.AND UP0, UPT, UR8, UR4, UPT ;  /* 0x000000040800728c */ /* 0x000fe4000bf06270 */
[----:B------:R-:W-:Y:S02]  /*3e70*/  UIADD3 UR16, UPT, UPT, -UR17, URZ, URZ ;  /* 0x000000ff11107290 */ /* 0x000fe4000fffe1ff */
[----:B------:R-:W-:Y:S02]  /*3e80*/  UISETP.GE.OR UP0, UPT, UR5, UR10, UP0 ;  /* 0x0000000a0500728c */ /* 0x000fe40008706670 */
[----:B------:R-:W-:Y:S02]  /*3e90*/  UIMAD.WIDE.U32 UR10, UR5, UR6, URZ ;  /* 0x00000006050a72a5 */ /* 0x000fe4000f8e00ff */
[----:B------:R-:W-:Y:S07]  /*3ea0*/  UIMAD UR16, UR13, UR16, UR8 ;  /* 0x000000100d1072a4 */ /* 0x000fee000f8e0208 */
[----:B------:R-:W-:Y:S04]  /*3eb0*/  @!UP0 USHF.R.U32.HI UR4, URZ, UR7, UR11 ;  /* 0x00000007ff048299 */ /* 0x000fe8000801160b */
[----:B------:R-:W-:Y:S02]  /*3ec0*/  @!UP0 USEL UR4, UR5, UR4, !UP1 ;  /* 0x0000000405048287 */ /* 0x000fe4000c800000 */
[----:B------:R-:W-:Y:S02]  /*3ed0*/  UISETP.NE.AND UP1, UPT, UR18, URZ, UPT ;  /* 0x000000ff1200728c */ /* 0x000fe4000bf25270 */
[----:B------:R-:W-:Y:S02]  /*3ee0*/  @!UP0 UIMAD UR12, UR9, UR16, UR4 ;  /* 0x00000010090c82a4 */ /* 0x000fe4000f8e0204 */
[----:B------:R-:W-:Y:S02]  /*3ef0*/  @!UP0 UIADD3 UR16, UPT, UPT, UR17, -UR4, URZ ;  /* 0x8000000411108290 */ /* 0x000fe4000fffe0ff */
[----:B------:R-:W-:Y:S02]  /*3f00*/  UIADD3 UR9, UPT, UPT, -UR5, URZ, URZ ;  /* 0x000000ff05097290 */ /* 0x000fe4000fffe1ff */
[----:B------:R-:W-:Y:S02]  /*3f10*/  UIADD3 UR4, UPT, UPT, -UR8, URZ, URZ ;  /* 0x000000ff08047290 */ /* 0x000fe4000fffe1ff */
[----:B------:R-:W-:Y:S02]  /*3f20*/  @!UP0 UIMAD UR8, UR16, UR13, UR5 ;  /* 0x0000000d100882a4 */ /* 0x000fe4000f8e0205 */
[----:B------:R-:W-:Y:S02]  /*3f30*/  UIMAD UR21, UR14, UR9, UR21 ;  /* 0x000000090e1572a4 */ /* 0x000fe4000f8e0215 */
[----:B------:R-:W-:Y:S01]  /*3f40*/  UIMAD UR15, UR50, UR4, UR15 ;  /* 0x00000004320f72a4 */ /* 0x000fe2000f8e020f */
[----:B------:R-:W-:Y:S02]  /*3f50*/  @!UP0 UMOV UR5, UR12 ;  /* 0x0000000c00058c82 */ /* 0x000fe40008000000 */
[----:B------:R-:W-:Y:S02]  /*3f60*/  UIMAD UR21, UR5, UR14, UR21 ;  /* 0x0000000e051572a4 */ /* 0x000fe4000f8e0215 */
[----:B------:R-:W-:Y:S11]  /*3f70*/  UIMAD UR15, UR8, UR50, UR15 ;  /* 0x00000032080f72a4 */ /* 0x000ff6000f8e020f */
[----:B------:R-:W-:Y:S01]  /*3f80*/  @!UPT UIADD3 URZ, UPT, UPT, URZ, URZ, URZ ;  /* 0x000000fffffff290 */ /* 0x000fe2000fffe0ff */
.L_x_67:
[----:B------:R-:W4:Y:S01]  /*3f90*/  @!UP4 LDCU.128 UR8, c[0x0][0xb10] ;  /* 0x00016200ff08c7ac */ /* 0x000f220008000c00 */
[----:B------:R-:W-:Y:S02]  /*3fa0*/  ISETP.NE.U32.AND P0, PT, RZ, UR22, PT ;  /* 0x00000016ff007c0c */ /* 0x000fe4000bf05070 */
[----:B------:R-:W-:Y:S02]  /*3fb0*/  SHF.L.U32 R2, R11, 0x1f, RZ ;  /* 0x0000001f0b027819 */ /* 0x000fe400000006ff */
[----:B------:R-:W-:Y:S01]  /*3fc0*/  ISETP.NE.AND.EX P0, PT, RZ, UR23, PT, P0 ;  /* 0x00000017ff007c0c */ /* 0x000fe2000bf05300 */
[----:B------:R-:W5:Y:S01]  /*3fd0*/  @!UP4 LDCU UR5, c[0x0][0xb0c] ;  /* 0x00016180ff05c7ac */ /* 0x000f620008000800 */
[----:B----4-:R-:W-:Y:S04]  /*3fe0*/  UIMAD.WIDE.U32 UR16, UR21, UR8, URZ ;  /* 0x00000008151072a5 */ /* 0x010fe8000f8e00ff */
[----:B------:R-:W-:Y:S02]  /*3ff0*/  @!UP4 USHF.R.U32.HI UR4, URZ, UR9, UR17 ;  /* 0x00000009ff04c299 */ /* 0x000fe40008011611 */
[----:B------:R-:W-:Y:S02]  /*4000*/  UIMAD.WIDE.U32 UR16, UR15, UR11, URZ ;  /* 0x0000000b0f1072a5 */ /* 0x000fe4000f8e00ff */
[----:B-----5:R-:W-:Y:S04]  /*4010*/  @!UP4 UISETP.NE.AND UP0, UPT, UR5, 0x1, UPT ;  /* 0x000000010500c88c */ /* 0x020fe8000bf05270 */
[----:B------:R-:W-:Y:S02]  /*4020*/  @!UP4 USEL UR8, UR21, UR4, !UP0 ;  /* 0x000000041508c287 */ /* 0x000fe4000c000000 */
[----:B------:R-:W-:Y:S01]  /*4030*/  @!UP4 UISETP.NE.AND UP0, UPT, UR10, 0x1, UPT ;  /* 0x000000010a00c88c */ /* 0x000fe2000bf05270 */
[----:B------:R-:W4:Y:S02]  /*4040*/  @!UP4 LDCU UR4, c[0x0][0xb20] ;  /* 0x00016400ff04c7ac */ /* 0x000f240008000800 */
[----:B----4-:R-:W-:Y:S04]  /*4050*/  @!UP4 USHF.R.U32.HI UR4, URZ, UR4, UR17 ;  /* 0x00000004ff04c299 */ /* 0x010fe80008011611 */
[----:B------:R-:W-:Y:S04]  /*4060*/  @!UP4 USEL UR9, UR15, UR4, !UP0 ;  /* 0x000000040f09c287 */ /* 0x000fe8000c000000 */
[----:B------:R-:W-:Y:S02]  /*4070*/  @!UP4 UIADD3 UR4, UPT, UPT, -UR8, UR9, URZ ;  /* 0x000000090804c290 */ /* 0x000fe4000fffe1ff */
[----:B------:R-:W-:Y:S02]  /*4080*/  @!UP4 UIADD3 UR8, UPT, UPT, UR8, -UR9, URZ ;  /* 0x800000090808c290 */ /* 0x000fe4000fffe0ff */
[----:B------:R-:W-:Y:S02]  /*4090*/  @!UP4 UIMAD UR21, UR4, UR5, UR21 ;  /* 0x000000050415c2a4 */ /* 0x000fe4000f8e0215 */
[----:B------:R-:W-:Y:S01]  /*40a0*/  @!UP4 UIMAD UR15, UR8, UR10, UR15 ;  /* 0x0000000a080fc2a4 */ /* 0x000fe2000f8e020f */
[----:B------:R-:W-:Y:S11]  /*40b0*/  BRA.U UP1, `(.L_x_68) ;  /* 0x0000000101107547 */ /* 0x000ff6000b800000 */
[----:B---3--:R-:W-:Y:S04]  /*40c0*/  MOV R0, UR29 ;  /* 0x0000001d00007c02 */ /* 0x008fe80008000f00 */
[----:B------:R-:W-:Y:S04]  /*40d0*/  SHF.L.U32 R3, R0, 0x1f, RZ ;  /* 0x0000001f00037819 */ /* 0x000fe800000006ff */
[----:B------:R-:W3:Y:S02]  /*40e0*/  SYNCS.PHASECHK.TRANS64.TRYWAIT P1, [UR31+0x58], R3 ;  /* 0x00005803ff0075a7 */ /* 0x000ee4000802111f */
[----:B---3--:R-:W-:Y:S05]  /*40f0*/  @!P1 BRA `(.L_x_69) ;  /* 0x0000006800049947 */ /* 0x008fea0003800000 */
.L_x_68:
[----:B------:R-:W-:Y:S05]  /*4100*/  BRA.U !UP5, `(.L_x_70) ;  /* 0x000000010d407547 */ /* 0x000fea000b800000 */
[----:B------:R-:W-:Y:S01]  /*4110*/  UPLOP3.LUT UP2, UPT, UPT, UPT, UP6, 0x80, 0x8 ;  /* 0x000000000008789c */ /* 0x000fe20003f4f060 */
[----:B---3--:R-:W-:Y:S02]  /*4120*/  IMAD.MOV.U32 R3, RZ, RZ, 0x1 ;  /* 0x00000001ff037424 */ /* 0x008fe400078e00ff */
[----:B------:R-:W-:Y:S03]  /*4130*/  IMAD.MOV.U32 R0, RZ, RZ, 0x1 ;  /* 0x00000001ff007424 */ /* 0x000fe600078e00ff */
[----:B------:R-:W-:Y:S05]  /*4140*/  PLOP3.LUT P1, PT, PT, PT, UP2, 0x80, 0x8 ;  /* 0x000000000008781c */ /* 0x000fea0003f2f028 */
[----:B------:R-:W3:Y:S01]  /*4150*/  @UP2 LDCU.64 UR8, c[0x0][0x888] ;  /* 0x00011100ff0827ac */ /* 0x000ee20008000a00 */
[----:B------:R-:W-:Y:S07]  /*4160*/  @UP2 UIMAD UR4, UR36, UR22, URZ ;  /* 0x00000016240422a4 */ /* 0x000fee000f8e02ff */
[----:B------:R-:W-:Y:S04]  /*4170*/  @P1 PRMT R6, R3, 0x7610, R6 ;  /* 0x0000761003061816 */ /* 0x000fe80000000006 */
[----:B------:R-:W-:Y:S05]  /*4180*/  @!P1 PRMT R6, R0, 0x7610, R6 ;  /* 0x0000761000069816 */ /* 0x000fea0000000006 */
[----:B------:R4:W-:Y:S01]  /*4190*/  STL.S16 [R1], R6 ;  /* 0x0000000601007387 */ /* 0x0009e20000100600 */
[----:B---3--:R-:W-:Y:S06]  /*41a0*/  @UP2 UIMAD.WIDE UR8, UR4, 0x4, UR8 ;  /* 0x00000004040828a5 */ /* 0x008fec000f8e0208 */
[----:B------:R-:W-:Y:S02]  /*41b0*/  IMAD.U32 R4, RZ, RZ, UR8 ;  /* 0x00000008ff047e24 */ /* 0x000fe4000f8e00ff */
[----:B------:R-:W-:Y:S05]  /*41c0*/  IMAD.U32 R5, RZ, RZ, UR9 ;  /* 0x00000009ff057e24 */ /* 0x000fea000f8e00ff */
[----:B------:R-:W3:Y:S02]  /*41d0*/  @P1 LDG.E R4, desc[UR60][R4.64] ;  /* 0x0000003c04041981 */ /* 0x000ee4000c1e1900 */
[----:B---3--:R-:W-:Y:S11]  /*41e0*/  @P1 R2UR UR45, R4 ;  /* 0x00000000042d12ca */ /* 0x008ff600000e0000 */
[----:B------:R-:W-:Y:S03]  /*41f0*/  @!UPT UIADD3 URZ, UPT, UPT, URZ, URZ, URZ ;  /* 0x000000fffffff290 */ /* 0x000fe6000fffe0ff */
[----:B----4-:R-:W3:Y:S02]  /*4200*/  @!UP2 LDCU UR45, c[0x0][0x880] ;  /* 0x00011000ff2da7ac */ /* 0x010ee40008000800 */
.L_x_70:
[----:B---3--:R-:W-:Y:S01]  /*4210*/  @!P0 ISETP.EQ.AND P2, PT, RZ, UR45, PT ;  /* 0x0000002dff008c0c */ /* 0x008fe2000bf42270 */
[----:B------:R-:W-:Y:S01]  /*4220*/  @!UPT UIADD3 URZ, UPT, UPT, URZ, URZ, URZ ;  /* 0x000000fffffff290 */ /* 0x000fe2000fffe0ff */
[----:B------:R-:W-:Y:S11]  /*4230*/  @!P0 BRA `(.L_x_71) ;  /* 0x00000000001c8947 */ /* 0x000ff60003800000 */
[----:B------:R-:W-:Y:S01]  /*4240*/  PLOP3.LUT P2, PT, PT, PT, UP2, 0x80, 0x8 ;  /* 0x000000000008781c */ /* 0x000fe20003f4f028 */
[----:B------:R-:W3:Y:S03]  /*4250*/  LDL R0, [R1] ;  /* 0x0000000001007983 */ /* 0x000ee60000100800 */
[----:B------:R-:W-:Y:S02]  /*4260*/  PLOP3.LUT P2, PT, P2, PT, PT, 0x8, 0x80 ;  /* 0x000000000080781c */ /* 0x000fe4000174e170 */
[----:B---3--:R-:W-:Y:S11]  /*4270*/  LOP3.LUT P0, RZ, R0, 0xff, RZ, 0xc0, !PT ;  /* 0x000000ff00ff7812 */ /* 0x008ff6000780c0ff */
[----:B------:R-:W-:Y:S02]  /*4280*/  @!UPT UIADD3 URZ, UPT, UPT, URZ, URZ, URZ ;  /* 0x000000fffffff290 */ /* 0x000fe4000fffe0ff */
[----:B------:R-:W-:Y:S11]  /*4290*/  @P0 ISETP.EQ.AND P2, PT, RZ, UR45, PT ;  /* 0x0000002dff000c0c */ /* 0x000ff6000bf42270 */
[----:B------:R-:W-:Y:S02]  /*42a0*/  @!UPT UIADD3 URZ, UPT, UPT, URZ, URZ, URZ ;  /* 0x000000fffffff290 */ /* 0x000fe4000fffe0ff */
.L_x_71:
[----:B------:R-:W3:Y:S01]  /*42b0*/  SYNCS.PHASECHK.TRANS64.TRYWAIT P0, [UR31+0x48], R2 ;  /* 0x00004802ff0075a7 */ /* 0x000ee2000800111f */
[----:B------:R-:W-:Y:S02]  /*42c0*/  ELECT P1, URZ, PT ;  /* 0x0000000000ff782f */ /* 0x000fe40003820000 */
[----:B------:R-:W-:Y:S01]  /*42d0*/  IADD3 R10, PT, PT, R10, 0x1, RZ ;  /* 0x000000010a0a7810 */ /* 0x000fe20007ffe0ff */
[----:B---3--:R-:W-:Y:S10]  /*42e0*/  @!P0 BRA `(.L_x_72) ;  /* 0x0000006400a08947 */ /* 0x008ff40003800000 */
.L_x_124:
[----:B------:R-:W-:Y:S01]  /*42f0*/  PLOP3.LUT P1, PT, P2, P1, PT, 0xf2, 0x2f ;  /* 0x00000000002f781c */ /* 0x000fe20001723e72 */
[----:B------:R-:W-:Y:S01]  /*4300*/  UMOV UR58, 0x0 ;  /* 0x00000000003a7882 */ /* 0x000fe20000000000 */
[----:B------:R-:W-:Y:S01]  /*4310*/  UMOV UR59, 0x10000000 ;  /* 0x10000000003b7882 */ /* 0x000fe20000000000 */
[----:B------:R-:W-:Y:S01]  /*4320*/  UMOV UR44, UR36 ;  /* 0x00000024002c7c82 */ /* 0x000fe20008000000 */
[----:B------:R-:W-:Y:S01]  /*4330*/  UMOV UR28, UR36 ;  /* 0x00000024001c7c82 */ /* 0x000fe20008000000 */
[----:B------:R-:W-:Y:S01]  /*4340*/  UMOV UR20, UR36 ;  /* 0x0000002400147c82 */ /* 0x000fe20008000000 */
[----:B------:R-:W-:Y:S01]  /*4350*/  UMOV UR12, UR36 ;  /* 0x00000024000c7c82 */ /* 0x000fe20008000000 */
[C---:B------:R-:W-:Y:S02]  /*4360*/  ISETP.NE.AND P0, PT, R10.reuse, 0x2, PT ;  /* 0x000000020a00780c */ /* 0x040fe40003f05270 */
[----:B------:R-:W-:Y:S02]  /*4370*/  LOP3.LUT R11, R11, 0x1, RZ, 0x3c, !PT ;  /* 0x000000010b0b7812 */ /* 0x000fe400078e3cff */
[----:B------:R-:W-:Y:S02]  /*4380*/  SEL R0, RZ, 0x1, P0 ;  /* 0x00000001ff007807 */ /* 0x000fe40000000000 */
[----:B------:R-:W-:Y:S01]  /*4390*/  VOTEU.ALL UP0, P1 ;  /* 0x0000000000ff7886 */ /* 0x000fe20000800000 */
[----:B------:R-:W-:Y:S02]  /*43a0*/  SEL R10, R10, RZ, P0 ;  /* 0x000000ff0a0a7207 */ /* 0x000fe40000000000 */
[----:B------:R-:W-:Y:S02]  /*43b0*/  LOP3.LUT R9, R9, R0, RZ, 0x3c, !PT ;  /* 0x0000000009097212 */ /* 0x000fe400078e3cff */
[----:B-1----:R-:W-:Y:S02]  /*43c0*/  @!UP0 UIADD3 UR4, UP1, UPT, UR56, 0x580, URZ ;  /* 0x0000058038048890 */ /* 0x002fe4000ff3e0ff */
[----:B------:R-:W-:Y:S02]  /*43d0*/  @!UP0 USHF.L.U32 UR43, UR63, 0x7, URZ ;  /* 0x000000073f2b8899 */ /* 0x000fe400080006ff */
[----:B------:R-:W-:Y:S02]  /*43e0*/  @!UP0 UIADD3.X UR5, UPT, UPT, URZ, UR57, URZ, UP1, !UPT ;  /* 0x00000039ff058290 */ /* 0x000fe40008ffe4ff */
[----:B------:R-:W-:Y:S02]  /*43f0*/  @!UP0 UIMAD UR42, UR62, 0xb0, URZ ;  /* 0x000000b03e2a88a4 */ /* 0x000fe4000f8e02ff */
[----:B------:R-:W-:Y:S02]  /*4400*/  @!UP0 UIADD3 UR40, UPT, UPT, UR31, 0x100, URZ ;  /* 0x000001001f288890 */ /* 0x000fe4000fffe0ff */
[----:B------:R-:W-:Y:S01]  /*4410*/  @!UP0 UIADD3 UR41, UPT, UPT, UR31, 0x40, URZ ;  /* 0x000000401f298890 */ /* 0x000fe2000fffe0ff */
[----:B------:R-:W-:Y:S01]  /*4420*/  VOTEU.ALL UP1, P1 ;  /* 0x0000000000ff7886 */ /* 0x000fe20000820000 */
[----:B------:R-:W-:Y:S02]  /*4430*/  @!UP0 UIADD3 UR24, UPT, UPT, UR31, 0x900, URZ ;  /* 0x000009001f188890 */ /* 0x000fe4000fffe0ff */
[----:B------:R-:W-:Y:S03]  /*4440*/  @!UP0 UIADD3 UR26, UPT, UPT, UR42, 0x10, URZ ;  /* 0x000000102a1a8890 */ /* 0x000fe6000fffe0ff */
[----:B------:R-:W-:Y:S01]  /*4450*/  UMOV UR25, UR41 ;  /* 0x0000002900197c82 */ /* 0x000fe20008000000 */
[----:B------:R-:W-:Y:S01]  /*4460*/  UMOV UR27, UR43 ;  /* 0x0000002b001b7c82 */ /* 0x000fe20008000000 */
[----:B------:R-:W-:Y:S01]  /*4470*/  @!UP1 UTMALDG.3D [UR40], [UR4], desc[UR58] ;  /* 0x00003a28040095b4 */ /* 0x000fe20008011000 */
[----:B------:R-:W-:Y:S01]  /*4480*/  VOTEU.ALL UP1, P1 ;  /* 0x0000000000ff7886 */ /* 0x000fe20000820000 */
[----:B------:R-:W-:Y:S02]  /*4490*/  @!UP0 UIADD3 UR16, UPT, UPT, UR31, 0x1100, URZ ;  /* 0x000011001f108890 */ /* 0x000fe4000fffe0ff */
[----:B------:R-:W-:Y:S01]  /*44a0*/  @!UP0 UIADD3 UR18, UPT, UPT, UR42, 0x20, URZ ;  /* 0x000000202a128890 */ /* 0x000fe2000fffe0ff */
[----:B------:R-:W-:Y:S01]  /*44b0*/  UMOV UR17, UR41 ;  /* 0x0000002900117c82 */ /* 0x000fe20008000000 */
[----:B------:R-:W-:Y:S01]  /*44c0*/  UMOV UR19, UR43 ;  /* 0x0000002b00137c82 */ /* 0x000fe20008000000 */
[----:B------:R1:W-:Y:S01]  /*44d0*/  @!UP1 UTMALDG.3D [UR24], [UR4], desc[UR58] ;  /* 0x00003a18040095b4 */ /* 0x0003e20008011000 */
        /* <DEDUP_REMOVED lines=13> */
[----:B------:R-:W-:Y:S02]  /*45b0*/  UIADD3 UR62, UPT, UPT, UR15, UR46, URZ ;  /* 0x0000002e0f3e7290 */ /* 0x000fe4000fffe0ff */
[----:B------:R-:W-:Y:S02]  /*45c0*/  UIADD3 UR63, UPT, UPT, UR21, UR47, URZ ;  /* 0x0000002f153f7290 */ /* 0x000fe4000fffe0ff */
[----:B-1----:R-:W-:Y:S02]  /*45d0*/  @!UP0 UIADD3 UR24, UPT, UPT, UR31, 0x2100, URZ ;  /* 0x000021001f188890 */ /* 0x002fe4000fffe0ff */
[----:B------:R-:W-:Y:S02]  /*45e0*/  @!UP0 UIADD3 UR26, UPT, UPT, UR42, 0x40, URZ ;  /* 0x000000402a1a8890 */ /* 0x000fe4000fffe0ff */
[----:B----4-:R-:W-:Y:S02]  /*45f0*/  @!UP0 UIADD3 UR16, UPT, UPT, UR31, 0x2900, URZ ;  /* 0x000029001f108890 */ /* 0x010fe4000fffe0ff */
[----:B------:R-:W-:Y:S05]  /*4600*/  @!UP0 UIADD3 UR18, UPT, UPT, UR42, 0x50, URZ ;  /* 0x000000502a128890 */ /* 0x000fea000fffe0ff */
[----:B------:R1:W-:Y:S01]  /*4610*/  @!UP1 UTMALDG.3D [UR24], [UR4], desc[UR58] ;  /* 0x00003a18040095b4 */ /* 0x0003e20008011000 */
[----:B------:R-:W-:Y:S01]  /*4620*/  VOTEU.ALL UP1, P1 ;  /* 0x0000000000ff7886 */ /* 0x000fe20000820000 */
[----:B-----5:R-:W-:Y:S02]  /*4630*/  @!UP0 UIADD3 UR8, UPT, UPT, UR31, 0x3100, URZ ;  /* 0x000031001f088890 */ /* 0x020fe4000fffe0ff */
[----:B------:R-:W-:Y:S02]  /*4640*/  @!UP0 UIADD3 UR10, UPT, UPT, UR42, 0x60, URZ ;  /* 0x000000602a0a8890 */ /* 0x000fe4000fffe0ff */
[----:B------:R4:W-:Y:S01]  /*4650*/  @!UP1 UTMALDG.3D [UR16], [UR4], desc[UR58] ;  /* 0x00003a10040095b4 */ /* 0x0009e20008011000 */
[----:B------:R-:W-:Y:S06]  /*4660*/  VOTEU.ALL UP1, P1 ;  /* 0x0000000000ff7886 */ /* 0x000fec0000820000 */
[----:B------:R5:W-:Y:S01]  /*4670*/  @!UP1 UTMALDG.3D [UR8], [UR4], desc[UR58] ;  /* 0x00003a08040095b4 */ /* 0x000be20008011000 */
[----:B------:R-:W-:Y:S05]  /*4680*/  VOTEU.ALL UP1, P1 ;  /* 0x0000000000ff7886 */ /* 0x000fea0000820000 */
[----:B------:R2:W-:Y:S01]  /*4690*/  @!UP1 UTMALDG.3D [UR32], [UR4], desc[UR58] ;  /* 0x00003a20040095b4 */ /* 0x0005e20008011000 */
[----:B------:R-:W-:Y:S01]  /*46a0*/  VOTEU.ALL UP1, P1 ;  /* 0x0000000000ff7886 */ /* 0x000fe20000820000 */
[----:B-1----:R-:W-:Y:S02]  /*46b0*/  @!UP0 UIADD3 UR24, UPT, UPT, UR31, 0x4100, URZ ;  /* 0x000041001f188890 */ /* 0x002fe4000fffe0ff */
[----:B------:R-:W-:Y:S02]  /*46c0*/  @!UP0 UIADD3 UR26, UPT, UPT, UR42, 0x80, URZ ;  /* 0x000000802a1a8890 */ /* 0x000fe4000fffe0ff */
[----:B----4-:R-:W-:Y:S02]  /*46d0*/  @!UP0 UIADD3 UR16, UPT, UPT, UR31, 0x4900, URZ ;  /* 0x000049001f108890 */ /* 0x010fe4000fffe0ff */
[----:B------:R-:W-:Y:S05]  /*46e0*/  @!UP0 UIADD3 UR18, UPT, UPT, UR42, 0x90, URZ ;  /* 0x000000902a128890 */ /* 0x000fea000fffe0ff */
[----:B------:R4:W-:Y:S01]  /*46f0*/  @!UP1 UTMALDG.3D [UR24], [UR4], desc[UR58] ;  /* 0x00003a18040095b4 */ /* 0x0009e20008011000 */
[----:B------:R-:W-:Y:S02]  /*4700*/  UPLOP3.LUT UP1, UPT, UPT, UPT, UPT, 0x80, 0x8 ;  /* 0x000000000008789c */ /* 0x000fe40003f2f070 */
[----:B-----5:R-:W-:Y:S02]  /*4710*/  @!UP0 UIADD3 UR8, UPT, UPT, UR31, 0x5100, URZ ;  /* 0x000051001f088890 */ /* 0x020fe4000fffe0ff */
[----:B------:R-:W-:Y:S01]  /*4720*/  @!UP0 UIADD3 UR10, UPT, UPT, UR42, 0xa0, URZ ;  /* 0x000000a02a0a8890 */ /* 0x000fe2000fffe0ff */
[----:B------:R-:W-:Y:S01]  /*4730*/  VOTEU.ALL UP0, P1 ;  /* 0x0000000000ff7886 */ /* 0x000fe20000800000 */
[----:B--2---:R-:W-:Y:S04]  /*4740*/  UMOV UR36, UR54 ;  /* 0x0000003600247c82 */ /* 0x004fe80008000000 */
[----:B------:R4:W-:Y:S01]  /*4750*/  @!UP0 UTMALDG.3D [UR16], [UR4], desc[UR58] ;  /* 0x00003a10040085b4 */ /* 0x0009e20008011000 */
[----:B------:R-:W-:Y:S05]  /*4760*/  VOTEU.ALL UP0, P1 ;  /* 0x0000000000ff7886 */ /* 0x000fea0000800000 */
[----:B------:R4:W-:Y:S01]  /*4770*/  @!UP0 UTMALDG.3D [UR8], [UR4], desc[UR58] ;  /* 0x00003a08040085b4 */ /* 0x0009e20008011000 */
[----:B------:R4:W-:Y:S01]  /*4780*/  @!P1 SYNCS.ARRIVE.TRANS64.RED.A0TR RZ, [UR31+0x40], R8 ;  /* 0x00004008ffff99a7 */ /* 0x0009e2000830041f */
[----:B------:R-:W-:Y:S01]  /*4790*/  SYNCS.ARRIVE.TRANS64.RED.A1T0 RZ, [UR39], RZ ;  /* 0x000000ffffff79a7 */ /* 0x000fe20008100427 */
[----:B------:R-:W-:Y:S05]  /*47a0*/  BRA.U UP3, `(.L_x_73) ;  /* 0xfffffff103c87547 */ /* 0x000fea000b83ffff */
[----:B------:R-:W-:Y:S07]  /*47b0*/  MOV R0, UR31 ;  /* 0x0000001f00007c02 */ /* 0x000fee0008000f00 */
.L_x_74:
[----:B-1-3--:R-:W-:-:S04]  /*47c0*/  SHF.L.U32 R3, R11, 0x1f, RZ ;  /* 0x0000001f0b037819 */ /* 0x00afc800000006ff */
[----:B------:R1:W2:Y:S03]  /*47d0*/  SYNCS.PHASECHK.TRANS64.TRYWAIT P0, [R0+URZ+0x48], R3 ;  /* 0x00004803000075a7 */ /* 0x0002a600080011ff */
[----:B--2---:R-:W-:Y:S05]  /*47e0*/  @!P0 NANOSLEEP.SYNCS 0x989680 ;  /* 0x009896800000895d */ /* 0x004fea0003900000 */
[----:B------:R-:W2:Y:S02]  /*47f0*/  @!P0 SYNCS.PHASECHK.TRANS64 P0, [R0+URZ+0x48], R3 ;  /* 0x00004803000085a7 */ /* 0x000ea400080010ff */
[----:B--2-4-:R-:W-:Y:S05]  /*4800*/  @P0 EXIT ;  /* 0x000000000000094d */ /* 0x014fea0003800000 */
[----:B------:R-:W-:Y:S05]  /*4810*/  BRA `(.L_x_74) ;  /* 0xfffffffc00e87947 */ /* 0x000fea000383ffff */
.L_x_65:
[----:B------:R-:W-:-:S06]  /*4820*/  UISETP.GE.AND UP0, UPT, UR12, 0x4, UPT ;  /* 0x000000040c00788c */ /* 0x000fcc000bf06270 */
[----:B------:R-:W-:-:S13]  /*4830*/  PLOP3.LUT P0, PT, PT, PT, UP0, 0x80, 0x8 ;  /* 0x000000000008781c */ /* 0x000fda0003f0f008 */
[----:B-1----:R-:W-:Y:S05]  /*4840*/  @!P0 EXIT ;  /* 0x000000000000894d */ /* 0x002fea0003800000 */
[----:B------:R-:W-:Y:S01]  /*4850*/  BAR.SYNC.DEFER_BLOCKING 0x6, 0xa0 ;  /* 0x0182800000007b1d */ /* 0x000fe20000010000 */
[----:B------:R-:W-:-:S05]  /*4860*/  IMAD.U32 R2, R2, 0x10000, RZ ;  /* 0x0001000002027824 */ /* 0x000fca00078e00ff */
[----:B------:R-:W-:Y:S01]  /*4870*/  UMOV UR4, 0x400 ;  /* 0x0000040000047882 */ /* 0x000fe20000000000 */
[----:B------:R-:W-:Y:S01]  /*4880*/  LOP3.LUT R2, R2, 0x600000, RZ, 0xc0, !PT ;  /* 0x0060000002027812 */ /* 0x000fe200078ec0ff */
[----:B------:R-:W-:Y:S01]  /*4890*/  ULEA UR4, UR5, UR4, 0x18 ;  /* 0x0000000405047291 */ /* 0x000fe2000f8ec0ff */
[----:B------:R-:W1:Y:S02]  /*48a0*/  LDCU UR41, c[0x0][0xb0c] ;  /* 0x00016180ff2977ac */ /* 0x000e640008000800 */
[----:B------:R-:W-:Y:S01]  /*48b0*/  UMOV UR5, URZ ;  /* 0x000000ff00057c82 */ /* 0x000fe20008000000 */
[----:B------:R-:W2:Y:S01]  /*48c0*/  LDCU UR40, c[0x0][0xb30] ;  /* 0x00016600ff2877ac */ /* 0x000ea20008000800 */
[----:B------:R-:W3:Y:S01]  /*48d0*/  LDCU.64 UR52, c[0x0][0x888] ;  /* 0x00011100ff3477ac */ /* 0x000ee20008000a00 */
[----:B------:R-:W4:Y:S03]  /*48e0*/  LDCU.64 UR38, c[0x0][0xb28] ;  /* 0x00016500ff2677ac */ /* 0x000f260008000a00 */
[----:B------:R-:W5:Y:S01]  /*48f0*/  LDS R3, [UR4+0xf0] ;  /* 0x0000f004ff037984 */ /* 0x000f620008000800 */
[----:B------:R-:W-:Y:S01]  /*4900*/  UMOV UR4, URZ ;  /* 0x000000ff00047c82 */ /* 0x000fe20008000000 */
[----:B------:R-:W1:Y:S01]  /*4910*/  LDCU.64 UR58, c[0x0][0x890] ;  /* 0x00011200ff3a77ac */ /* 0x000e620008000a00 */
[----:B------:R-:W-:Y:S01]  /*4920*/  MOV R0, UR4 ;  /* 0x0000000400007c02 */ /* 0x000fe20008000f00 */
[----:B------:R-:W1:Y:S04]  /*4930*/  LDCU.64 UR56, c[0x0][0x8b0] ;  /* 0x00011600ff3877ac */ /* 0x000e680008000a00 */
[----:B------:R1:W-:Y:S01]  /*4940*/  STL [R1+0x18], R0 ;  /* 0x0000180001007387 */ /* 0x0003e20000100800 */
[----:B------:R-:W1:Y:S01]  /*4950*/  LDCU.64 UR54, c[0x0][0x8a8] ;  /* 0x00011500ff3677ac */ /* 0x000e620008000a00 */
[----:B------:R-:W1:Y:S01]  /*4960*/  LDCU.128 UR48, c[0x0][0xb10] ;  /* 0x00016200ff3077ac */ /* 0x000e620008000c00 */
[----:B------:R-:W-:Y:S01]  /*4970*/  UMOV UR44, URZ ;  /* 0x000000ff002c7c82 */ /* 0x000fe20008000000 */
[----:B------:R-:W-:Y:S01]  /*4980*/  UMOV UR18, URZ ;  /* 0x000000ff00127c82 */ /* 0x000fe20008000000 */
[----:B-----5:R-:W-:Y:S01]  /*4990*/  IMAD.IADD R2, R3, 0x1, R2 ;  /* 0x0000000103027824 */ /* 0x020fe200078e0202 */
[----:B------:R-:W-:-:S05]  /*49a0*/  MOV R3, UR5 ;  /* 0x0000000500037c02 */ /* 0x000fca0008000f00 */
[----:B------:R1:W-:Y:S04]  /*49b0*/  STL [R1+0x14], R3 ;  /* 0x0000140301007387 */ /* 0x0003e80000100800 */
[----:B--234-:R1:W-:Y:S02]  /*49c0*/  STL [R1+0x10], R0 ;  /* 0x0000100001007387 */ /* 0x01c3e40000100800 */
.L_x_97:
[----:B--2---:R-:W2:Y:S01]  /*49d0*/  S2UR UR17, SR_CgaCtaId ;  /* 0x00000000001179c3 */ /* 0x004ea20000008800 */
[----:B-1----:R-:W3:Y:S01]  /*49e0*/  LDL R0, [R1+0x14] ;  /* 0x0000140001007983 */ /* 0x002ee20000100800 */
[----:B------:R-:W-:Y:S01]  /*49f0*/  UMOV UR16, 0x400 ;  /* 0x0000040000107882 */ /* 0x000fe20000000000 */
[----:B---3--:R-:W-:Y:S01]  /*4a00*/  R2UR UR5, R0 ;  /* 0x00000000000572ca */ /* 0x008fe200000e0000 */
[----:B--2---:R-:W-:Y:S04]  /*4a10*/  ULEA UR16, UR17, UR16, 0x18 ;  /* 0x0000001011107291 */ /* 0x004fe8000f8ec0ff */
[----:B------:R-:W-:Y:S08]  /*4a20*/  ULEA UR4, UR18, UR16, 0x3 ;  /* 0x0000001012047291 */ /* 0x000ff0000f8e18ff */
[----:B------:R-:W-:Y:S05]  /*4a30*/  IMAD.U32 R0, RZ, RZ, UR5 ;  /* 0x00000005ff007e24 */ /* 0x000fea000f8e00ff */
[----:B------:R-:W-:Y:S04]  /*4a40*/  SHF.L.U32 R3, R0, 0x1f, RZ ;  /* 0x0000001f00037819 */ /* 0x000fe800000006ff */
[----:B------:R-:W1:Y:S02]  /*4a50*/  SYNCS.PHASECHK.TRANS64.TRYWAIT P0, [UR4+0x60], R3 ;  /* 0x00006003ff0075a7 */ /* 0x000e640008001104 */
[----:B-1----:R-:W-:Y:S05]  /*4a60*/  @!P0 BRA `(.L_x_75) ;  /* 0x0000005c00d88947 */ /* 0x002fea0003800000 */
.L_x_126:
[----:B------:R-:W-:Y:S02]  /*4a70*/  ULEA UR5, UR18, UR16, 0x4 ;  /* 0x0000001012057291 */ /* 0x000fe4000f8e20ff */
[----:B------:R-:W-:Y:S01]  /*4a80*/  UIADD3 UR4, UPT, UPT, UR4, 0x70, URZ ;  /* 0x0000007004047890 */ /* 0x000fe2000fffe0ff */
[----:B------:R-:W2:Y:S03]  /*4a90*/  LDCU UR6, c[0x0][0xb24] ;  /* 0x00016480ff0677ac */ /* 0x000ea60008000800 */
[----:B------:R-:W-:Y:S03]  /*4aa0*/  UPRMT UR4, URZ, 0x654, UR4 ;  /* 0x00000654ff047896 */ /* 0x000fe60008000004 */
[----:B------:R-:W3:Y:S01]  /*4ab0*/  LDS.128 R4, [UR5+0xd0] ;  /* 0x0000d005ff047984 */ /* 0x000ee20008000c00 */
[----:B------:R-:W-:Y:S01]  /*4ac0*/  @!PT LDS RZ, [RZ] ;  /* 0x00000000fffff984 */ /* 0x000fe20000000800 */
[----:B------:R-:W-:Y:S01]  /*4ad0*/  @!PT LDS RZ, [RZ] ;  /* 0x00000000fffff984 */ /* 0x000fe20000000800 */
[----:B------:R-:W-:Y:S01]  /*4ae0*/  @!PT LDS RZ, [RZ] ;  /* 0x00000000fffff984 */ /* 0x000fe20000000800 */
[----:B------:R-:W-:Y:S01]  /*4af0*/  @!PT LDS RZ, [RZ] ;  /* 0x00000000fffff984 */ /* 0x000fe20000000800 */
[----:B------:R4:W-:Y:S07]  /*4b00*/  MEMBAR.ALL.CTA ;  /* 0x0000000000007992 */ /* 0x0009ee0000008000 */
[----:B----4-:R-:W4:Y:S02]  /*4b10*/  FENCE.VIEW.ASYNC.S ;  /* 0x00000000000073c6 */ /* 0x010f240000000000 */
[----:B----4-:R-:W-:Y:S01]  /*4b20*/  SYNCS.ARRIVE.TRANS64.RED.A1T0 RZ, [UR4], RZ ;  /* 0x000000ffffff79a7 */ /* 0x010fe20008100404 */
[----:B---3--:R-:W-:Y:S11]  /*4b30*/  LOP3.LUT P0, RZ, R6, 0x1, RZ, 0xc0, !PT ;  /* 0x0000000106ff7812 */ /* 0x008ff6000780c0ff */
[----:B------:R-:W-:Y:S02]  /*4b40*/  @!UPT UIADD3 URZ, UPT, UPT, URZ, URZ, URZ ;  /* 0x000000fffffff290 */ /* 0x000fe4000fffe0ff */
[----:B------:R-:W-:Y:S01]  /*4b50*/  VOTEU.ANY UP0, P0 ;  /* 0x0000000000ff7886 */ /* 0x000fe20000000100 */
[----:B------:R-:W-:Y:S01]  /*4b60*/  PLOP3.LUT P3, PT, PT, PT, UP0, 0x80, 0x8 ;  /* 0x000000000008781c */ /* 0x000fe20003f6f008 */
[----:B------:R-:W-:Y:S01]  /*4b70*/  UP2UR UR5, UPR, URZ, 0x1 ;  /* 0x00000001ff057883 */ /* 0x000fe20008000000 */
[----:B------:R-:W-:Y:S02]  /*4b80*/  PLOP3.LUT P1, PT, PT, PT, UP0, 0x80, 0x8 ;  /* 0x000000000008781c */ /* 0x000fe40003f2f008 */
[----:B------:R-:W-:Y:S02]  /*4b90*/  PLOP3.LUT P2, PT, PT, PT, UP0, 0x80, 0x8 ;  /* 0x000000000008781c */ /* 0x000fe40003f4f008 */
[----:B------:R-:W-:Y:S01]  /*4ba0*/  PLOP3.LUT P0, PT, PT, PT, UP0, 0x80, 0x8 ;  /* 0x000000000008781c */ /* 0x000fe20003f0f008 */
[----:B------:R-:W-:Y:S01]  /*4bb0*/  IMAD.U32 R11, RZ, RZ, UR5 ;  /* 0x00000005ff0b7e24 */ /* 0x000fe2000f8e00ff */
[----:B--2---:R-:W-:Y:S04]  /*4bc0*/  UISETP.GE.AND UP0, UPT, UR6, 0x1, UPT ;  /* 0x000000010600788c */ /* 0x004fe8000bf06270 */
[----:B------:R2:W-:Y:S01]  /*4bd0*/  STL [R1+0x1c], R11 ;  /* 0x00001c0b01007387 */ /* 0x0005e20000100800 */
[----:B-1----:R-:W-:Y:S02]  /*4be0*/  @P3 MOV R3, R4 ;  /* 0x0000000400033202 */ /* 0x002fe40000000f00 */
[----:B------:R-:W-:Y:S02]  /*4bf0*/  @P1 LOP3.LUT R0, R5, 0xffff, RZ, 0xc0, !PT ;  /* 0x0000ffff05001812 */ /* 0x000fe400078ec0ff */
[----:B------:R-:W-:Y:S02]  /*4c00*/  @P2 R2UR UR43, R3 ;  /* 0x00000000032b22ca */ /* 0x000fe400000e0000 */
[----:B------:R-:W-:Y:S01]  /*4c10*/  @P0 R2UR UR42, R0 ;  /* 0x00000000002a02ca */ /* 0x000fe200000e0000 */
[----:B------:R-:W-:Y:S03]  /*4c20*/  @!UPT UIADD3 URZ, UPT, UPT, URZ, URZ, URZ ;  /* 0x000000fffffff290 */ /* 0x000fe6000fffe0ff */
[----:B------:R-:W-:Y:S11]  /*4c30*/  BRA.U !UP0, `(.L_x_76) ;  /* 0x0000000108b87547 */ /* 0x000ff6000b800000 */
[----:B------:R-:W1:Y:S01]  /*4c40*/  LDCU UR5, c[0x0][0xb20] ;  /* 0x00016400ff0577ac */ /* 0x000e620008000800 */
[----:B------:R-:W3:Y:S01]  /*4c50*/  LDCU UR9, c[0x0][0x370] ;  /* 0x00006e00ff0977ac */ /* 0x000ee20008000800 */
[----:B------:R-:W4:Y:S01]  /*4c60*/  LDCU UR4, c[0x0][0x374] ;  /* 0x00006e80ff0477ac */ /* 0x000f220008000800 */
[----:B------:R-:W-:Y:S02]  /*4c70*/  UISETP.NE.AND UP0, UPT, UR50, 0x1, UPT ;  /* 0x000000013200788c */ /* 0x000fe4000bf05270 */
[----:B------:R-:W-:Y:S02]  /*4c80*/  UIMAD.WIDE.U32 UR24, UR42, UR51, URZ ;  /* 0x000000332a1872a5 */ /* 0x000fe4000f8e00ff */
[----:B------:R-:W-:Y:S02]  /*4c90*/  UISETP.NE.AND UP1, UPT, UR41, 0x1, UPT ;  /* 0x000000012900788c */ /* 0x000fe4000bf25270 */
[----:B------:R-:W-:Y:S02]  /*4ca0*/  UISETP.NE.AND UP2, UPT, UR6, 0x1, UPT ;  /* 0x000000010600788c */ /* 0x000fe4000bf45270 */
[----:B------:R-:W-:Y:S02]  /*4cb0*/  UIMAD.WIDE.U32 UR20, UR43, UR48, URZ ;  /* 0x000000302b1472a5 */ /* 0x000fe4000f8e00ff */
[----:B---3--:R-:W-:Y:S02]  /*4cc0*/  UIMAD.WIDE.U32 UR22, UR9, UR48, URZ ;  /* 0x00000030091672a5 */ /* 0x008fe4000f8e00ff */
[----:B------:R-:W-:Y:S02]  /*4cd0*/  USHF.R.U32.HI UR20, URZ, UR49, UR21 ;  /* 0x00000031ff147299 */ /* 0x000fe40008011615 */
[----:B----4-:R-:W-:Y:S02]  /*4ce0*/  UIMAD.WIDE.U32 UR26, UR4, UR51, URZ ;  /* 0x00000033041a72a5 */ /* 0x010fe4000f8e00ff */
[----:B------:R-:W-:Y:S04]  /*4cf0*/  @UP1 USHF.R.U32.HI UR9, URZ, UR49, UR23 ;  /* 0x00000031ff091299 */ /* 0x000fe80008011617 */
[----:B------:R-:W-:Y:S01]  /*4d00*/  UIMAD.WIDE.U32 UR22, UR9, UR38, URZ ;  /* 0x00000026091672a5 */ /* 0x000fe2000f8e00ff */
[----:B------:R-:W-:Y:S02]  /*4d10*/  UMOV UR19, UR27 ;  /* 0x0000001b00137c82 */ /* 0x000fe40008000000 */
[----:B-1----:R-:W-:Y:S02]  /*4d20*/  @UP0 USHF.R.U32.HI UR4, URZ, UR5, UR19 ;  /* 0x00000005ff040299 */ /* 0x002fe40008011613 */
[----:B------:R-:W-:Y:S01]  /*4d30*/  @UP2 USHF.R.U32.HI UR9, URZ, UR39, UR23 ;  /* 0x00000027ff092299 */ /* 0x000fe20008011617 */
[----:B------:R-:W-:Y:S01]  /*4d40*/  UMOV UR19, UR25 ;  /* 0x0000001900137c82 */ /* 0x000fe20008000000 */
[----:B------:R-:W-:Y:S02]  /*4d50*/  UIMAD.WIDE.U32 UR24, UR4, UR38, URZ ;  /* 0x00000026041872a5 */ /* 0x000fe4000f8e00ff */
[----:B------:R-:W-:Y:S02]  /*4d60*/  USHF.R.U32.HI UR19, URZ, UR5, UR19 ;  /* 0x00000005ff137299 */ /* 0x000fe40008011613 */
[----:B------:R-:W-:Y:S02]  /*4d70*/  USEL UR5, UR43, UR20, !UP1 ;  /* 0x000000142b057287 */ /* 0x000fe4000c800000 */
[----:B------:R-:W-:Y:S02]  /*4d80*/  USEL UR10, UR42, UR19, !UP0 ;  /* 0x000000132a0a7287 */ /* 0x000fe4000c000000 */
[----:B------:R-:W-:Y:S02]  /*4d90*/  UIMAD UR7, UR6, UR9, URZ ;  /* 0x00000009060772a4 */ /* 0x000fe4000f8e02ff */
[----:B------:R-:W-:Y:S02]  /*4da0*/  UIMAD.WIDE.U32 UR14, UR10, UR38, URZ ;  /* 0x000000260a0e72a5 */ /* 0x000fe4000f8e00ff */
[----:B------:R-:W-:Y:S02]  /*4db0*/  UIMAD.WIDE.U32 UR12, UR5, UR38, URZ ;  /* 0x00000026050c72a5 */ /* 0x000fe4000f8e00ff */
[----:B------:R-:W-:Y:S02]  /*4dc0*/  USHF.R.U32.HI UR15, URZ, UR39, UR15 ;  /* 0x00000027ff0f7299 */ /* 0x000fe4000801160f */
[----:B------:R-:W-:Y:S02]  /*4dd0*/  UIADD3 UR8, UPT, UPT, -UR5, URZ, URZ ;  /* 0x000000ff05087290 */ /* 0x000fe4000fffe1ff */
[----:B------:R-:W-:Y:S02]  /*4de0*/  USEL UR15, UR10, UR15, !UP2 ;  /* 0x0000000f0a0f7287 */ /* 0x000fe4000d000000 */
[----:B------:R-:W-:Y:S02]  /*4df0*/  UIMAD UR43, UR41, UR8, UR43 ;  /* 0x00000008292b72a4 */ /* 0x000fe4000f8e022b */
[----:B------:R-:W-:Y:S01]  /*4e00*/  UIADD3 UR14, UPT, UPT, -UR15, URZ, URZ ;  /* 0x000000ff0f0e7290 */ /* 0x000fe2000fffe1ff */
[----:B------:R-:W-:Y:S02]  /*4e10*/  UMOV UR19, UR25 ;  /* 0x0000001900137c82 */ /* 0x000fe40008000000 */
[----:B------:R-:W-:Y:S02]  /*4e20*/  @UP2 USHF.R.U32.HI UR4, URZ, UR39, UR19 ;  /* 0x00000027ff042299 */ /* 0x000fe40008011613 */
[----:B------:R-:W-:Y:S02]  /*4e30*/  UIMAD UR14, UR6, UR14, UR10 ;  /* 0x0000000e060e72a4 */ /* 0x000fe4000f8e020a */
[----:B------:R-:W-:Y:S04]  /*4e40*/  UIMAD UR4, UR6, UR4, URZ ;  /* 0x00000004060472a4 */ /* 0x000fe8000f8e02ff */
[----:B------:R-:W-:Y:S04]  /*4e50*/  UISETP.GE.AND UP0, UPT, UR10, UR4, UPT ;  /* 0x000000040a00728c */ /* 0x000fe8000bf06270 */
[----:B------:R-:W-:Y:S02]  /*4e60*/  UISETP.GE.OR UP0, UPT, UR5, UR7, UP0 ;  /* 0x000000070500728c */ /* 0x000fe40008706670 */
[----:B------:R-:W-:Y:S04]  /*4e70*/  UIADD3 UR7, UPT, UPT, -UR10, URZ, URZ ;  /* 0x000000ff0a077290 */ /* 0x000fe8000fffe1ff */
[----:B------:R-:W-:Y:S05]  /*4e80*/  UIMAD UR42, UR50, UR7, UR42 ;  /* 0x00000007322a72a4 */ /* 0x000fea000f8e022a */
[----:B------:R-:W-:Y:S04]  /*4e90*/  @!UP0 USHF.R.U32.HI UR4, URZ, UR39, UR13 ;  /* 0x00000027ff048299 */ /* 0x000fe8000801160d */
[----:B------:R-:W-:Y:S04]  /*4ea0*/  @!UP0 USEL UR4, UR5, UR4, !UP2 ;  /* 0x0000000405048287 */ /* 0x000fe8000d000000 */
[----:B------:R-:W-:Y:S02]  /*4eb0*/  @!UP0 UIMAD UR11, UR9, UR14, UR4 ;  /* 0x0000000e090b82a4 */ /* 0x000fe4000f8e0204 */
[----:B------:R-:W-:Y:S04]  /*4ec0*/  @!UP0 UIADD3 UR14, UPT, UPT, UR15, -UR4, URZ ;  /* 0x800000040f0e8290 */ /* 0x000fe8000fffe0ff */
[----:B------:R-:W-:Y:S03]  /*4ed0*/  @!UP0 UIMAD UR10, UR14, UR6, UR5 ;  /* 0x000000060e0a82a4 */ /* 0x000fe6000f8e0205 */
[----:B------:R-:W-:Y:S02]  /*4ee0*/  @!UP0 UMOV UR5, UR11 ;  /* 0x0000000b00058c82 */ /* 0x000fe40008000000 */
[----:B------:R-:W-:Y:S02]  /*4ef0*/  UIMAD UR43, UR5, UR41, UR43 ;  /* 0x00000029052b72a4 */ /* 0x000fe4000f8e022b */
[----:B------:R-:W-:Y:S11]  /*4f00*/  UIMAD UR42, UR10, UR50, UR42 ;  /* 0x000000320a2a72a4 */ /* 0x000ff6000f8e022a */
[----:B------:R-:W-:Y:S01]  /*4f10*/  @!UPT UIADD3 URZ, UPT, UPT, URZ, URZ, URZ ;  /* 0x000000fffffff290 */ /* 0x000fe2000fffe0ff */
.L_x_76:
[----:B------:R-:W-:Y:S01]  /*4f20*/  UISETP.NE.AND UP0, UPT, UR40, 0x1, UPT ;  /* 0x000000012800788c */ /* 0x000fe2000bf05270 */
[----:B------:R1:W5:Y:S01]  /*4f30*/  LDL R10, [R1] ;  /* 0x00000000010a7983 */ /* 0x0003620000100800 */
[----:B------:R-:W-:Y:S04]  /*4f40*/  UISETP.NE.U32.AND UP3, UPT, UR58, URZ, UPT ;  /* 0x000000ff3a00728c */ /* 0x000fe8000bf65070 */
[----:B------:R-:W-:Y:S05]  /*4f50*/  UISETP.NE.AND.EX UP3, UPT, UR59, URZ, UPT, UP3 ;  /* 0x000000ff3b00728c */ /* 0x000fea000bf65330 */
[----:B------:R-:W3:Y:S01]  /*4f60*/  @!UP0 LDCU.128 UR8, c[0x0][0xb10] ;  /* 0x00016200ff0887ac */ /* 0x000ee20008000c00 */
[----:B------:R-:W4:Y:S01]  /*4f70*/  @!UP0 LDCU UR5, c[0x0][0xb0c] ;  /* 0x00016180ff0587ac */ /* 0x000f220008000800 */
[----:B------:R-:W2:Y:S01]  /*4f80*/  @!UP0 LDCU UR4, c[0x0][0xb20] ;  /* 0x00016400ff0487ac */ /* 0x000ea20008000800 */
[----:B---3--:R-:W-:Y:S02]  /*4f90*/  UIMAD.WIDE.U32 UR6, UR43, UR8, URZ ;  /* 0x000000082b0672a5 */ /* 0x008fe4000f8e00ff */
[----:B------:R-:W-:Y:S02]  /*4fa0*/  UIMAD.WIDE.U32 UR12, UR42, UR11, URZ ;  /* 0x0000000b2a0c72a5 */ /* 0x000fe4000f8e00ff */
[----:B------:R-:W-:Y:S02]  /*4fb0*/  @!UP0 UISETP.NE.AND UP1, UPT, UR10, 0x1, UPT ;  /* 0x000000010a00888c */ /* 0x000fe4000bf25270 */
[----:B------:R-:W-:Y:S02]  /*4fc0*/  @!UP0 USHF.R.U32.HI UR7, URZ, UR9, UR7 ;  /* 0x00000009ff078299 */ /* 0x000fe40008011607 */
[----:B----4-:R-:W-:Y:S02]  /*4fd0*/  @!UP0 UISETP.NE.AND UP2, UPT, UR5, 0x1, UPT ;  /* 0x000000010500888c */ /* 0x010fe4000bf45270 */
[----:B--2---:R-:W-:Y:S02]  /*4fe0*/  @!UP0 USHF.R.U32.HI UR4, URZ, UR4, UR13 ;  /* 0x00000004ff048299 */ /* 0x004fe4000801160d */
[----:B------:R-:W-:Y:S02]  /*4ff0*/  @!UP0 USEL UR7, UR43, UR7, !UP2 ;  /* 0x000000072b078287 */ /* 0x000fe4000d000000 */
[----:B------:R-:W-:Y:S04]  /*5000*/  @!UP0 USEL UR6, UR42, UR4, !UP1 ;  /* 0x000000042a068287 */ /* 0x000fe8000c800000 */
[----:B------:R-:W-:Y:S02]  /*5010*/  @!UP0 UIADD3 UR4, UPT, UPT, -UR7, UR6, URZ ;  /* 0x0000000607048290 */ /* 0x000fe4000fffe1ff */
[----:B------:R-:W-:Y:S02]  /*5020*/  @!UP0 UIADD3 UR6, UPT, UPT, UR7, -UR6, URZ ;  /* 0x8000000607068290 */ /* 0x000fe4000fffe0ff */
[----:B------:R-:W-:Y:S02]  /*5030*/  UIADD3 UR7, UPT, UPT, UR18, 0x1, URZ ;  /* 0x0000000112077890 */ /* 0x000fe4000fffe0ff */
[----:B------:R-:W-:Y:S02]  /*5040*/  @!UP0 UIMAD UR43, UR4, UR5, UR43 ;  /* 0x00000005042b82a4 */ /* 0x000fe4000f8e022b */
[----:B------:R-:W-:Y:S02]  /*5050*/  @!UP0 UIMAD UR42, UR6, UR10, UR42 ;  /* 0x0000000a062a82a4 */ /* 0x000fe4000f8e022a */
[----:B------:R-:W-:Y:S05]  /*5060*/  MOV R0, UR7 ;  /* 0x0000000700007c02 */ /* 0x000fea0008000f00 */
[----:B------:R1:W-:Y:S01]  /*5070*/  STL [R1+0x8], R0 ;  /* 0x0000080001007387 */ /* 0x0003e20000100800 */
[----:B------:R-:W-:Y:S05]  /*5080*/  BRA.U !UP3, `(.L_x_77) ;  /* 0x000000010b407547 */ /* 0x000fea000b800000 */
[----:B------:R-:W-:Y:S01]  /*5090*/  UISETP.NE.U32.AND UP0, UPT, UR52, URZ, UPT ;  /* 0x000000ff3400728c */ /* 0x000fe2000bf05070 */
[----:B------:R-:W-:Y:S03]  /*50a0*/  IMAD.MOV.U32 R3, RZ, RZ, 0x1 ;  /* 0x00000001ff037424 */ /* 0x000fe600078e00ff */
[----:B------:R-:W-:Y:S06]  /*50b0*/  UISETP.NE.AND.EX UP0, UPT, UR53, URZ, UPT, UP0 ;  /* 0x000000ff3500728c */ /* 0x000fec000bf05300 */
[----:B------:R-:W-:Y:S05]  /*50c0*/  PLOP3.LUT P0, PT, PT, PT, UP0, 0x80, 0x8 ;  /* 0x000000000008781c */ /* 0x000fea0003f0f008 */
[----:B------:R-:W2:Y:S01]  /*50d0*/  @UP0 LDCU.64 UR6, c[0x0][0x888] ;  /* 0x00011100ff0607ac */ /* 0x000ea20008000a00 */
[----:B------:R-:W-:Y:S07]  /*50e0*/  @UP0 UIMAD UR4, UR36, UR58, URZ ;  /* 0x0000003a240402a4 */ /* 0x000fee000f8e02ff */
[----:B-----5:R-:W-:Y:S01]  /*50f0*/  @P0 PRMT R10, R3, 0x7610, R10 ;  /* 0x00007610030a0816 */ /* 0x020fe2000000000a */
[----:B--2---:R-:W-:Y:S06]  /*5100*/  @UP0 UIMAD.WIDE UR6, UR4, 0x4, UR6 ;  /* 0x00000004040608a5 */ /* 0x004fec000f8e0206 */
[----:B------:R-:W-:Y:S02]  /*5110*/  IMAD.U32 R8, RZ, RZ, UR6 ;  /* 0x00000006ff087e24 */ /* 0x000fe4000f8e00ff */
[----:B------:R-:W-:Y:S05]  /*5120*/  IMAD.U32 R9, RZ, RZ, UR7 ;  /* 0x00000007ff097e24 */ /* 0x000fea000f8e00ff */
[----:B-1----:R-:W2:Y:S02]  /*5130*/  @P0 LDG.E R0, desc[UR60][R8.64] ;  /* 0x0000003c08000981 */ /* 0x002ea4000c1e1900 */
[----:B--2---:R-:W-:Y:S01]  /*5140*/  @P0 R2UR UR45, R0 ;  /* 0x00000000002d02ca */ /* 0x004fe200000e0000 */
[----:B------:R-:W-:Y:S05]  /*5150*/  IMAD.MOV.U32 R0, RZ, RZ, 0x1 ;  /* 0x00000001ff007424 */ /* 0x000fea00078e00ff */
[----:B------:R-:W-:Y:S05]  /*5160*/  @!P0 PRMT R10, R0, 0x7610, R10 ;  /* 0x00007610000a8816 */ /* 0x000fea000000000a */
[----:B------:R2:W-:Y:S03]  /*5170*/  STL.S16 [R1], R10 ;  /* 0x0000000a01007387 */ /* 0x0005e60000100600 */
[----:B------:R-:W3:Y:S02]  /*5180*/  @!UP0 LDCU UR45, c[0x0][0x880] ;  /* 0x00011000ff2d87ac */ /* 0x000ee40008000800 */
.L_x_77:
[----:B------:R-:W-:Y:S04]  /*5190*/  UISETP.NE.U32.AND UP0, UPT, UR56, URZ, UPT ;  /* 0x000000ff3800728c */ /* 0x000fe8000bf05070 */
[----:B------:R-:W-:Y:S09]  /*51a0*/  UISETP.NE.AND.EX UP0, UPT, UR57, URZ, UPT, UP0 ;  /* 0x000000ff3900728c */ /* 0x000ff2000bf05300 */
[----:B------:R-:W-:Y:S05]  /*51b0*/  BRA.U !UP0, `(.L_x_78) ;  /* 0x0000000108307547 */ /* 0x000fea000b800000 */
[----:B------:R-:W-:Y:S04]  /*51c0*/  UISETP.NE.U32.AND UP0, UPT, UR54, URZ, UPT ;  /* 0x000000ff3600728c */ /* 0x000fe8000bf05070 */
[----:B------:R-:W-:Y:S06]  /*51d0*/  UISETP.NE.AND.EX UP0, UPT, UR55, URZ, UPT, UP0 ;  /* 0x000000ff3700728c */ /* 0x000fec000bf05300 */
[----:B------:R-:W-:Y:S05]  /*51e0*/  PLOP3.LUT P0, PT, PT, PT, UP0, 0x80, 0x8 ;  /* 0x000000000008781c */ /* 0x000fea0003f0f008 */
[----:B------:R-:W4:Y:S01]  /*51f0*/  @UP0 LDCU.64 UR6, c[0x0][0x8a8] ;  /* 0x00011500ff0607ac */ /* 0x000f220008000a00 */
[----:B------:R-:W-:Y:S04]  /*5200*/  @UP0 UIMAD UR4, UR36, UR56, URZ ;  /* 0x00000038240402a4 */ /* 0x000fe8000f8e02ff */
[----:B----4-:R-:W-:Y:S06]  /*5210*/  @UP0 UIMAD.WIDE UR6, UR4, 0x4, UR6 ;  /* 0x00000004040608a5 */ /* 0x010fec000f8e0206 */
[----:B------:R-:W-:Y:S02]  /*5220*/  IMAD.U32 R8, RZ, RZ, UR6 ;  /* 0x00000006ff087e24 */ /* 0x000fe4000f8e00ff */
[----:B------:R-:W-:Y:S05]  /*5230*/  IMAD.U32 R9, RZ, RZ, UR7 ;  /* 0x00000007ff097e24 */ /* 0x000fea000f8e00ff */
[----:B-1----:R-:W4:Y:S02]  /*5240*/  @P0 LDG.E R0, desc[UR60][R8.64] ;  /* 0x0000003c08000981 */ /* 0x002f24000c1e1900 */
[----:B----4-:R-:W-:Y:S11]  /*5250*/  @P0 R2UR UR37, R0 ;  /* 0x00000000002502ca */ /* 0x010ff600000e0000 */
[----:B------:R-:W-:Y:S03]  /*5260*/  @!UPT UIADD3 URZ, UPT, UPT, URZ, URZ, URZ ;  /* 0x000000fffffff290 */ /* 0x000fe6000fffe0ff */
[----:B------:R-:W4:Y:S02]  /*5270*/  @!UP0 LDCU UR37, c[0x0][0x8a0] ;  /* 0x00011400ff2587ac */ /* 0x000f240008000800 */
.L_x_78:
[----:B------:R-:W-:Y:S01]  /*5280*/  UPLOP3.LUT UP1, UPT, UPT, UPT, UPT, 0x40, 0x4 ;  /* 0x000000000004789c */ /* 0x000fe20003f2e870 */
[----:B------:R-:W3:Y:S01]  /*5290*/  LDL R8, [R1+0x4] ;  /* 0x0000040001087983 */ /* 0x000ee20000100800 */
[----:B------:R-:W-:Y:S02]  /*52a0*/  R2UR UR4, R11 ;  /* 0x000000000b0472ca */ /* 0x000fe400000e0000 */
[----:B------:R-:W-:Y:S02]  /*52b0*/  CS2R R230, SRZ ;  /* 0x0000000000e67805 */ /* 0x000fe4000001ff00 */
[----:B------:R-:W-:Y:S01]  /*52c0*/  CS2R R228, SRZ ;  /* 0x0000000000e47805 */ /* 0x000fe2000001ff00 */
[----:B------:R-:W2:Y:S01]  /*52d0*/  LDL R3, [R1+0x18] ;  /* 0x0000180001037983 */ /* 0x000ea20000100800 */
[----:B------:R-:W-:Y:S02]  /*52e0*/  CS2R R234, SRZ ;  /* 0x0000000000ea7805 */ /* 0x000fe4000001ff00 */
[----:B------:R-:W-:Y:S02]  /*52f0*/  CS2R R232, SRZ ;  /* 0x0000000000e87805 */ /* 0x000fe4000001ff00 */
[----:B------:R-:W-:Y:S01]  /*5300*/  CS2R R238, SRZ ;  /* 0x0000000000ee7805 */ /* 0x000fe2000001ff00 */
[----:B-1----:R-:W4:Y:S01]  /*5310*/  LDL.LU R0, [R1+0xc] ;  /* 0x00000c0001007983 */ /* 0x002f220000300800 */
[----:B------:R-:W-:Y:S02]  /*5320*/  CS2R R236, SRZ ;  /* 0x0000000000ec7805 */ /* 0x000fe4000001ff00 */
[----:B------:R-:W-:Y:S02]  /*5330*/  CS2R R226, SRZ ;  /* 0x0000000000e27805 */ /* 0x000fe4000001ff00 */
[----:B------:R-:W-:Y:S01]  /*5340*/  CS2R R224, SRZ ;  /* 0x0000000000e07805 */ /* 0x000fe2000001ff00 */
[----:B------:R-:W3:Y:S01]  /*5350*/  LDL R9, [R1+0x10] ;  /* 0x0000100001097983 */ /* 0x000ee20000100800 */
[----:B------:R-:W-:Y:S01]  /*5360*/  CS2R R242, SRZ ;  /* 0x0000000000f27805 */ /* 0x000fe2000001ff00 */
[----:B------:R-:W-:Y:S01]  /*5370*/  UISETP.NE.AND UP4, UPT, UR4, URZ, UPT ;  /* 0x000000ff0400728c */ /* 0x000fe2000bf85270 */
[----:B------:R-:W-:Y:S02]  /*5380*/  CS2R R240, SRZ ;  /* 0x0000000000f07805 */ /* 0x000fe4000001ff00 */
        /* <DEDUP_REMOVED lines=12> */
[----:B---3--:R-:W-:Y:S02]  /*5450*/  R2UR UR6, R9 ;  /* 0x00000000090672ca */ /* 0x008fe400000e0000 */
[----:B------:R-:W-:Y:S02]  /*5460*/  R2UR UR5, R8 ;  /* 0x00000000080572ca */ /* 0x000fe400000e0000 */
[----:B--2---:R-:W-:Y:S02]  /*5470*/  R2UR UR8, R3 ;  /* 0x00000000030872ca */ /* 0x004fe400000e0000 */
[----:B----4-:R-:W-:Y:S07]  /*5480*/  R2UR UR7, R0 ;  /* 0x00000000000772ca */ /* 0x010fee00000e0000 */
[----:B------:R-:W-:Y:S01]  /*5490*/  IMAD.U32 R3, RZ, RZ, UR6 ;  /* 0x00000006ff037e24 */ /* 0x000fe2000f8e00ff */
[----:B------:R-:W-:Y:S02]  /*54a0*/  ULEA UR6, UR44, UR16, 0x3 ;  /* 0x000000102c067291 */ /* 0x000fe4000f8e18ff */
[----:B------:R-:W-:Y:S06]  /*54b0*/  UISETP.NE.AND UP5, UPT, UR5, URZ, UPT ;  /* 0x000000ff0500728c */ /* 0x000fec000bfa5270 */
[----:B------:R-:W-:Y:S05]  /*54c0*/  PLOP3.LUT P1, PT, PT, PT, UP5, 0x80, 0x8 ;  /* 0x000000000008781c */ /* 0x000fea0003f2f058 */
[----:B------:R-:W1:Y:S01]  /*54d0*/  @UP5 LDCU.64 UR4, c[0x0][0x888] ;  /* 0x00011100ff0457ac */ /* 0x000e620008000a00 */
[----:B------:R-:W-:Y:S07]  /*54e0*/  @UP5 UPLOP3.LUT UP1, UPT, UPT, UPT, UP3, 0x80, 0x8 ;  /* 0x000000000008589c */ /* 0x000fee0003f2f030 */
[----:B-----5:R-:W-:Y:S01]  /*54f0*/  @P1 LOP3.LUT P0, RZ, R10, 0xff, RZ, 0xc0, !PT ;  /* 0x000000ff0aff1812 */ /* 0x020fe2000780c0ff */
[----:B------:R-:W-:Y:S02]  /*5500*/  @UP5 UISETP.NE.AND UP2, UPT, UR45, URZ, UPT ;  /* 0x000000ff2d00528c */ /* 0x000fe4000bf45270 */
[----:B-1----:R-:W-:Y:S02]  /*5510*/  @UP5 UISETP.NE.U32.AND UP0, UPT, UR4, URZ, UPT ;  /* 0x000000ff0400528c */ /* 0x002fe4000bf05070 */
[----:B------:R-:W-:Y:S02]  /*5520*/  @UP5 USEL UR4, URZ, 0xffffffff, UP2 ;  /* 0xffffffffff045887 */ /* 0x000fe40009000000 */
[----:B------:R-:W-:Y:S04]  /*5530*/  @UP5 UISETP.NE.AND.EX UP0, UPT, UR5, URZ, UPT, UP0 ;  /* 0x000000ff0500528c */ /* 0x000fe8000bf05300 */
[----:B------:R-:W-:Y:S03]  /*5540*/  @UP5 USEL UR5, URZ, 0xffffffff, UP0 ;  /* 0xffffffffff055887 */ /* 0x000fe60008000000 */
[----:B------:R-:W-:Y:S01]  /*5550*/  @P1 VOTEU.ANY UP0, P0 ;  /* 0x0000000000ff1886 */ /* 0x000fe20000000100 */
[----:B------:R-:W-:Y:S01]  /*5560*/  @UP1 USEL UR4, UR5, UR4, !UP0 ;  /* 0x0000000405041287 */ /* 0x000fe2000c000000 */
[----:B------:R-:W-:Y:S02]  /*5570*/  PLOP3.LUT P1, PT, PT, PT, UP4, 0x80, 0x8 ;  /* 0x000000000008781c */ /* 0x000fe40003f2f048 */
[----:B------:R-:W-:Y:S01]  /*5580*/  PLOP3.LUT P0, PT, PT, PT, UP4, 0x80, 0x8 ;  /* 0x000000000008781c */ /* 0x000fe20003f0f048 */
[----:B------:R-:W-:Y:S04]  /*5590*/  @UP5 ULOP3.LUT UR4, UR4, 0x1, URZ, 0xc0, !UPT ;  /* 0x0000000104045892 */ /* 0x000fe8000f8ec0ff */
[----:B------:R-:W-:Y:S06]  /*55a0*/  UISETP.NE.U32.OR UP0, UPT, UR4, 0x1, !UP5 ;  /* 0x000000010400788c */ /* 0x000fec000ef05470 */
[----:B------:R-:W-:Y:S02]  /*55b0*/  PLOP3.LUT P2, PT, PT, PT, UP0, 0x80, 0x8 ;  /* 0x000000000008781c */ /* 0x000fe40003f4f008 */
[----:B------:R-:W-:Y:S02]  /*55c0*/  @P1 SHF.R.U32.HI R4, RZ, 0x10, R5 ;  /* 0x00000010ff041819 */ /* 0x000fe40000011605 */
[----:B------:R-:W-:Y:S02]  /*55d0*/  PLOP3.LUT P1, PT, PT, PT, PT, 0x8, 0x80 ;  /* 0x000000000080781c */ /* 0x000fe40003f2e170 */
[----:B------:R-:W-:Y:S07]  /*55e0*/  @P0 R2UR UR7, R4 ;  /* 0x00000000040702ca */ /* 0x000fee00000e0000 */
[----:B------:R-:W-:Y:S01]  /*55f0*/  @P2 SHF.L.U32 R8, R3, 0x1f, RZ ;  /* 0x0000001f03082819 */ /* 0x000fe200000006ff */
[----:B------:R-:W-:Y:S03]  /*5600*/  IMAD.U32 R3, RZ, RZ, UR8 ;  /* 0x00000008ff037e24 */ /* 0x000fe6000f8e00ff */
[----:B------:R-:W1:Y:S02]  /*5610*/  @P2 SYNCS.PHASECHK.TRANS64.TRYWAIT P4, [UR16+0x40], R8 ;  /* 0x00004008ff0025a7 */ /* 0x000e640008081110 */
[----:B------:R-:W-:Y:S01]  /*5620*/  SHF.L.U32 R0, R3, 0x1f, RZ ;  /* 0x0000001f03007819 */ /* 0x000fe200000006ff */
[----:B------:R-:W-:Y:S05]  /*5630*/  IMAD.U32 R3, RZ, RZ, UR7 ;  /* 0x00000007ff037e24 */ /* 0x000fea000f8e00ff */
[----:B------:R2:W-:Y:S01]  /*5640*/  STL [R1+0xc], R3 ;  /* 0x00000c0301007387 */ /* 0x0005e20000100800 */
[----:B------:R2:W3:Y:S01]  /*5650*/  SYNCS.PHASECHK.TRANS64.TRYWAIT P3, [UR6+0x80], R0 ;  /* 0x00008000ff0075a7 */ /* 0x0004e20008061106 */
[----:B-1----:R-:W-:Y:S01]  /*5660*/  @P2 PLOP3.LUT P1, PT, P4, PT, PT, 0x8, 0x80 ;  /* 0x000000000080281c */ /* 0x002fe2000272e170 */
[----:B------:R-:W-:Y:S01]  /*5670*/  @!UPT UIADD3 URZ, UPT, UPT, URZ, URZ, URZ ;  /* 0x000000fffffff290 */ /* 0x000fe2000fffe0ff */
[----:B--2---:R-:W-:Y:S11]  /*5680*/  BRA.U !UP0, `(.L_x_79) ;  /* 0x0000000508147547 */ /* 0x004ff6000b800000 */
[----:B------:R-:W-:Y:S01]  /*5690*/  LOP3.LUT P0, RZ, R10, 0xff, RZ, 0xc0, !PT ;  /* 0x000000ff0aff7812 */ /* 0x000fe2000780c0ff */
[----:B------:R-:W-:Y:S01]  /*56a0*/  @!UPT UIADD3 URZ, UPT, UPT, URZ, URZ, URZ ;  /* 0x000000fffffff290 */ /* 0x000fe2000fffe0ff */
[----:B------:R-:W-:Y:S11]  /*56b0*/  @!P1 BRA `(.L_x_80) ;  /* 0x0000000000189947 */ /* 0x000ff60003800000 */
[----:B------:R-:W-:Y:S11]  /*56c0*/  R2UR UR4, R9 ;  /* 0x00000000090472ca */ /* 0x000ff600000e0000 */
[----:B------:R-:W-:Y:S02]  /*56d0*/  @!UPT UIADD3 URZ, UPT, UPT, URZ, URZ, URZ ;  /* 0x000000fffffff290 */ /* 0x000fe4000fffe0ff */
[----:B------:R-:W-:Y:S05]  /*56e0*/  IMAD.U32 R3, RZ, RZ, UR4 ;  /* 0x00000004ff037e24 */ /* 0x000fea000f8e00ff */
[----:B------:R-:W-:Y:S04]  /*56f0*/  SHF.L.U32 R4, R3, 0x1f, RZ ;  /* 0x0000001f03047819 */ /* 0x000fe800000006ff */
[----:B------:R-:W1:Y:S02]  /*5700*/  SYNCS.PHASECHK.TRANS64.TRYWAIT P1, [UR16+0x40], R4 ;  /* 0x00004004ff0075a7 */ /* 0x000e640008021110 */
[----:B-1----:R-:W-:Y:S05]  /*5710*/  @!P1 BRA `(.L_x_81) ;  /* 0x0000005000c49947 */ /* 0x002fea0003800000 */
.L_x_80:
[----:B------:R-:W2:Y:S01]  /*5720*/  LDL.LU R5, [R1+0x10] ;  /* 0x0000100001057983 */ /* 0x000ea20000300800 */
[----:B------:R-:W-:Y:S01]  /*5730*/  UISETP.NE.U32.AND UP0, UPT, UR52, URZ, UPT ;  /* 0x000000ff3400728c */ /* 0x000fe2000bf05070 */
[----:B------:R-:W-:Y:S01]  /*5740*/  CS2R R194, SRZ ;  /* 0x0000000000c27805 */ /* 0x000fe2000001ff00 */
[----:B------:R-:W-:Y:S01]  /*5750*/  UISETP.NE.AND UP1, UPT, UR45, URZ, UPT ;  /* 0x000000ff2d00728c */ /* 0x000fe2000bf25270 */
[----:B------:R-:W-:Y:S01]  /*5760*/  CS2R R192, SRZ ;  /* 0x0000000000c07805 */ /* 0x000fe2000001ff00 */
[----:B------:R-:W-:Y:S01]  /*5770*/  UISETP.NE.AND.EX UP0, UPT, UR53, URZ, UPT, UP0 ;  /* 0x000000ff3500728c */ /* 0x000fe2000bf05300 */
[----:B------:R-:W-:Y:S01]  /*5780*/  CS2R R202, SRZ ;  /* 0x0000000000ca7805 */ /* 0x000fe2000001ff00 */
[----:B------:R-:W-:Y:S01]  /*5790*/  USEL UR4, URZ, 0xffffffff, UP1 ;  /* 0xffffffffff047887 */ /* 0x000fe20008800000 */
[----:B------:R-:W-:Y:S01]  /*57a0*/  CS2R R200, SRZ ;  /* 0x0000000000c87805 */ /* 0x000fe2000001ff00 */
[----:B------:R-:W-:Y:S01]  /*57b0*/  USEL UR5, URZ, 0xffffffff, UP0 ;  /* 0xffffffffff057887 */ /* 0x000fe20008000000 */
[----:B------:R-:W-:Y:S02]  /*57c0*/  CS2R R210, SRZ ;  /* 0x0000000000d27805 */ /* 0x000fe4000001ff00 */
[----:B------:R-:W-:Y:S01]  /*57d0*/  CS2R R208, SRZ ;  /* 0x0000000000d07805 */ /* 0x000fe2000001ff00 */
[----:B------:R-:W-:Y:S01]  /*57e0*/  VOTEU.ANY UP0, P0 ;  /* 0x0000000000ff7886 */ /* 0x000fe20000000100 */
[----:B------:R-:W-:Y:S01]  /*57f0*/  @UP3 USEL UR4, UR5, UR4, !UP0 ;  /* 0x0000000405043287 */ /* 0x000fe2000c000000 */
[----:B------:R-:W-:Y:S02]  /*5800*/  CS2R R214, SRZ ;  /* 0x0000000000d67805 */ /* 0x000fe4000001ff00 */
[----:B------:R-:W-:Y:S02]  /*5810*/  CS2R R212, SRZ ;  /* 0x0000000000d47805 */ /* 0x000fe4000001ff00 */
[----:B------:R-:W-:Y:S01]  /*5820*/  CS2R R246, SRZ ;  /* 0x0000000000f67805 */ /* 0x000fe2000001ff00 */
[----:B------:R-:W-:Y:S01]  /*5830*/  ULOP3.LUT UR4, UR4, 0x1, URZ, 0xc0, !UPT ;  /* 0x0000000104047892 */ /* 0x000fe2000f8ec0ff */
[----:B------:R-:W-:Y:S02]  /*5840*/  CS2R R244, SRZ ;  /* 0x0000000000f47805 */ /* 0x000fe4000001ff00 */
[----:B------:R-:W-:Y:S02]  /*5850*/  CS2R R222, SRZ ;  /* 0x0000000000de7805 */ /* 0x000fe4000001ff00 */
[----:B------:R-:W-:Y:S01]  /*5860*/  CS2R R220, SRZ ;  /* 0x0000000000dc7805 */ /* 0x000fe2000001ff00 */
[----:B------:R-:W-:Y:S01]  /*5870*/  UISETP.NE.U32.AND UP0, UPT, UR4, 0x1, UPT ;  /* 0x000000010400788c */ /* 0x000fe2000bf05070 */
[----:B------:R-:W-:Y:S02]  /*5880*/  CS2R R242, SRZ ;  /* 0x0000000000f27805 */ /* 0x000fe4000001ff00 */
[----:B------:R-:W-:Y:S02]  /*5890*/  CS2R R240, SRZ ;  /* 0x0000000000f07805 */ /* 0x000fe4000001ff00 */
[----:B------:R-:W-:Y:S02]  /*58a0*/  CS2R R226, SRZ ;  /* 0x0000000000e27805 */ /* 0x000fe4000001ff00 */
[----:B------:R-:W-:Y:S02]  /*58b0*/  CS2R R224, SRZ ;  /* 0x0000000000e07805 */ /* 0x000fe4000001ff00 */
[----:B------:R-:W-:Y:S02]  /*58c0*/  CS2R R238, SRZ ;  /* 0x0000000000ee7805 */ /* 0x000fe4000001ff00 */
[----:B------:R-:W-:Y:S02]  /*58d0*/  PLOP3.LUT P0, PT, PT, PT, UP0, 0x80, 0x8 ;  /* 0x000000000008781c */ /* 0x000fe40003f0f008 */
[----:B------:R-:W-:Y:S02]  /*58e0*/  CS2R R236, SRZ ;  /* 0x0000000000ec7805 */ /* 0x000fe4000001ff00 */
[----:B------:R-:W-:Y:S02]  /*58f0*/  CS2R R234, SRZ ;  /* 0x0000000000ea7805 */ /* 0x000fe4000001ff00 */
[----:B------:R-:W-:Y:S02]  /*5900*/  CS2R R232, SRZ ;  /* 0x0000000000e87805 */ /* 0x000fe4000001ff00 */
[----:B------:R-:W-:Y:S02]  /*5910*/  CS2R R230, SRZ ;  /* 0x0000000000e67805 */ /* 0x000fe4000001ff00 */
[----:B------:R-:W-:Y:S03]  /*5920*/  CS2R R228, SRZ ;  /* 0x0000000000e47805 */ /* 0x000fe6000001ff00 */
[----:B-1----:R-:W1:Y:S01]  /*5930*/  @P0 S2R R4, SR_TID.X ;  /* 0x0000000000040919 */ /* 0x002e620000002100 */
[----:B--2---:R-:W-:Y:S01]  /*5940*/  R2UR UR7, R5 ;  /* 0x00000000050772ca */ /* 0x004fe200000e0000 */
[----:B-1----:R-:W-:Y:S05]  /*5950*/  @P0 IMAD.SHL.U32 R4, R4, 0x10, RZ ;  /* 0x0000001004040824 */ /* 0x002fea00078e00ff */
[----:B------:R-:W-:Y:S05]  /*5960*/  @P0 LOP3.LUT R3, R4, 0x7f0, RZ, 0xc0, !PT ;  /* 0x000007f004030812 */ /* 0x000fea00078ec0ff */
[----:B------:R-:W1:Y:S02]  /*5970*/  @P0 LDS.128 R192, [R3+UR16+0x100] ;  /* 0x0001001003c00984 */ /* 0x000e640008000c00 */
[----:B------:R-:W-:Y:S02]  /*5980*/  ULOP3.LUT UR7, UR7, 0x1, URZ, 0x3c, !UPT ;  /* 0x0000000107077892 */ /* 0x000fe4000f8e3cff */
[----:B------:R-:W2:Y:S04]  /*5990*/  @P0 LDS.128 R200, [R3+UR16+0x900] ;  /* 0x0009001003c80984 */ /* 0x000ea80008000c00 */
[----:B------:R-:W4:Y:S04]  /*59a0*/  @P0 LDS.128 R208, [R3+UR16+0x1100] ;  /* 0x0011001003d00984 */ /* 0x000f280008000c00 */
[----:B------:R-:W1:Y:S04]  /*59b0*/  @P0 LDS.128 R212, [R3+UR16+0x1900] ;  /* 0x0019001003d40984 */ /* 0x000e680008000c00 */
[----:B------:R-:W1:Y:S04]  /*59c0*/  @P0 LDS.128 R244, [R3+UR16+0x2100] ;  /* 0x0021001003f40984 */ /* 0x000e680008000c00 */
[----:B------:R-:W1:Y:S04]  /*59d0*/  @P0 LDS.128 R220, [R3+UR16+0x2900] ;  /* 0x0029001003dc0984 */ /* 0x000e680008000c00 */
[----:B------:R-:W1:Y:S04]  /*59e0*/  @P0 LDS.128 R240, [R3+UR16+0x3100] ;  /* 0x0031001003f00984 */ /* 0x000e680008000c00 */
[----:B------:R-:W1:Y:S04]  /*59f0*/  @P0 LDS.128 R224, [R3+UR16+0x3900] ;  /* 0x0039001003e00984 */ /* 0x000e680008000c00 */
[----:B------:R-:W1:Y:S04]  /*5a00*/  @P0 LDS.128 R236, [R3+UR16+0x4100] ;  /* 0x0041001003ec0984 */ /* 0x000e680008000c00 */
[----:B------:R-:W1:Y:S04]  /*5a10*/  @P0 LDS.128 R232, [R3+UR16+0x4900] ;  /* 0x0049001003e80984 */ /* 0x000e680008000c00 */
[----:B------:R5:W1:Y:S01]  /*5a20*/  @P0 LDS.128 R228, [R3+UR16+0x5100] ;  /* 0x0051001003e40984 */ /* 0x000a620008000c00 */
[----:B------:R-:W-:Y:S01]  /*5a30*/  UIADD3 UR16, UPT, UPT, UR16, 0x48, URZ ;  /* 0x0000004810107890 */ /* 0x000fe2000fffe0ff */
[----:B------:R-:W-:Y:S01]  /*5a40*/  @!PT LDS RZ, [RZ] ;  /* 0x00000000fffff984 */ /* 0x000fe20000000800 */
[----:B------:R-:W-:Y:S01]  /*5a50*/  @!PT LDS RZ, [RZ] ;  /* 0x00000000fffff984 */ /* 0x000fe20000000800 */
[----:B------:R-:W-:Y:S01]  /*5a60*/  @!PT LDS RZ, [RZ] ;  /* 0x00000000fffff984 */ /* 0x000fe20000000800 */
[----:B------:R-:W-:Y:S01]  /*5a70*/  @!PT LDS RZ, [RZ] ;  /* 0x00000000fffff984 */ /* 0x000fe20000000800 */
[----:B------:R3:W-:Y:S06]  /*5a80*/  MEMBAR.ALL.CTA ;  /* 0x0000000000007992 */ /* 0x0007ec0000008000 */
[----:B---3--:R-:W3:Y:S01]  /*5a90*/  FENCE.VIEW.ASYNC.S ;  /* 0x00000000000073c6 */ /* 0x008ee20000000000 */
[----:B------:R-:W-:Y:S01]  /*5aa0*/  UPRMT UR16, UR17, 0x654, UR16 ;  /* 0x0000065411107896 */ /* 0x000fe20008000010 */
[----:B-----5:R-:W-:Y:S08]  /*5ab0*/  IMAD.U32 R3, RZ, RZ, UR7 ;  /* 0x00000007ff037e24 */ /* 0x020ff0000f8e00ff */
[----:B---3--:R-:W-:Y:S01]  /*5ac0*/  SYNCS.ARRIVE.TRANS64.RED.A1T0 RZ, [UR16], RZ ;  /* 0x000000ffffff79a7 */ /* 0x008fe20008100410 */
[----:B--2-4-:R3:W-:Y:S02]  /*5ad0*/  STL [R1+0x10], R3 ;  /* 0x0000100301007387 */ /* 0x0147e40000100800 */
.L_x_79:
[----:B------:R-:W2:Y:S01]  /*5ae0*/  S2R R16, SR_TID.X ;  /* 0x0000000000107919 */ /* 0x000ea20000002100 */
[----:B---3--:R-:W-:Y:S04]  /*5af0*/  IMAD.U32 R3, RZ, RZ, UR44 ;  /* 0x0000002cff037e24 */ /* 0x008fe8000f8e00ff */
[----:B------:R-:W-:Y:S05]  /*5b00*/  IMAD R184, R3, 0xb0, R2 ;  /* 0x000000b003b87824 */ /* 0x000fea00078e0202 */
[----:B------:R-:W-:Y:S02]  /*5b10*/  SHF.R.U32.HI R5, RZ, 0x15, R184 ;  /* 0x00000015ff057819 */ /* 0x000fe400000116b8 */
[----:B--2---:R-:W-:Y:S04]  /*5b20*/  SHF.R.U32.HI R16, RZ, 0x5, R16 ;  /* 0x00000005ff107819 */ /* 0x004fe80000011610 */
[----:B------:R-:W-:Y:S01]  /*5b30*/  LOP3.LUT P0, RZ, R5, 0x3, R16, 0x48, !PT ;  /* 0x0000000305ff7812 */ /* 0x000fe20007804810 */
[----:B------:R-:W-:Y:S01]  /*5b40*/  @!UPT UIADD3 URZ, UPT, UPT, URZ, URZ, URZ ;  /* 0x000000fffffff290 */ /* 0x000fe2000fffe0ff */
[----:B------:R-:W-:Y:S11]  /*5b50*/  @P3 BRA `(.L_x_82) ;  /* 0x0000000000083947 */ /* 0x000ff60003800000 */
[----:B------:R-:W2:Y:S02]  /*5b60*/  SYNCS.PHASECHK.TRANS64.TRYWAIT P1, [UR6+0x80], R0 ;  /* 0x00008000ff0075a7 */ /* 0x000ea40008021106 */
[----:B--2---:R-:W-:Y:S05]  /*5b70*/  @!P1 BRA `(.L_x_83) ;  /* 0x0000004c00c49947 */ /* 0x004fea0003800000 */
.L_x_82:
[----:B------:R-:W-:Y:S05]  /*5b80*/  @!P0 BRA `(.L_x_84) ;  /* 0x0000000000408947 */ /* 0x000fea0003800000 */
[----:B------:R-:W3:Y:S01]  /*5b90*/  LDCU.64 UR8, c[0x4][0x68] ;  /* 0x01000d00ff0877ac */ /* 0x000ee20008000a00 */
[----:B------:R-:W-:Y:S01]  /*5ba0*/  MOV R15, 0x0 ;  /* 0x00000000000f7802 */ /* 0x000fe20000000f00 */
[----:B------:R-:W-:Y:S02]  /*5bb0*/  HFMA2 R12, -RZ, RZ, 0, 5.9604644775390625e-08 ;  /* 0x00000001ff0c7431 */ /* 0x000fe400000001ff */
[----:B------:R-:W-:Y:S02]  /*5bc0*/  IMAD.MOV.U32 R8, RZ, RZ, 0x192 ;  /* 0x00000192ff087424 */ /* 0x000fe400078e00ff */
[----:B------:R-:W-:Y:S01]  /*5bd0*/  IMAD.MOV.U32 R13, RZ, RZ, RZ ;  /* 0x000000ffff0d7224 */ /* 0x000fe200078e00ff */
[----:B------:R-:W4:Y:S01]  /*5be0*/  LDCU.64 UR6, c[0x4][0x70] ;  /* 0x01000e00ff0677ac */ /* 0x000f220008000a00 */
[----:B------:R-:W1:Y:S01]  /*5bf0*/  LDC.64 R14, c[0x4][R15] ;  /* 0x010000000f0e7b82 */ /* 0x000e620000000a00 */
[----:B------:R-:W5:Y:S01]  /*5c00*/  LDCU.64 UR4, c[0x4][0x8] ;  /* 0x01000100ff0477ac */ /* 0x000f620008000a00 */
[----:B---3--:R-:W-:Y:S01]  /*5c10*/  MOV R5, UR9 ;  /* 0x0000000900057c02 */ /* 0x008fe20008000f00 */
[----:B------:R-:W-:Y:S01]  /*5c20*/  IMAD.U32 R4, RZ, RZ, UR8 ;  /* 0x00000008ff047e24 */ /* 0x000fe2000f8e00ff */
[----:B----4-:R-:W-:Y:S01]  /*5c30*/  MOV R7, UR7 ;  /* 0x0000000700077c02 */ /* 0x010fe20008000f00 */
[----:B------:R-:W-:Y:S01]  /*5c40*/  IMAD.U32 R6, RZ, RZ, UR6 ;  /* 0x00000006ff067e24 */ /* 0x000fe2000f8e00ff */
[----:B-----5:R-:W-:Y:S01]  /*5c50*/  MOV R11, UR5 ;  /* 0x00000005000b7c02 */ /* 0x020fe20008000f00 */
[----:B------:R-:W-:Y:S02]  /*5c60*/  IMAD.U32 R10, RZ, RZ, UR4 ;  /* 0x00000004ff0a7e24 */ /* 0x000fe4000f8e00ff */
[----:B------:R-:W-:Y:S07]  /*5c70*/  LEPC R20, `(.L_x_84) ;  /* 0x000000001014794e */ /* 0x000fee0000000000 */
[----:B-12---:R-:W-:Y:S05]  /*5c80*/  CALL.ABS.NOINC R14 ;  /* 0x000000000e007343 */ /* 0x006fea0003c00000 */
.L_x_84:
[----:B------:R-:W-:Y:S05]  /*5c90*/  WARPSYNC.ALL ;  /* 0x0000000000007948 */ /* 0x000fea0003800000 */
[C---:B------:R-:W-:Y:S01]  /*5ca0*/  R2UR UR4, R184.reuse ;  /* 0x00000000b80472ca */ /* 0x040fe200000e0000 */
[----:B--2---:R-:W-:Y:S05]  /*5cb0*/  VIADD R3, R184, 0x10 ;  /* 0x00000010b8037836 */ /* 0x004fea0000000000 */
[----:B------:R-:W-:Y:S04]  /*5cc0*/  SHF.R.U32.HI R3, RZ, 0x15, R3 ;  /* 0x00000015ff037819 */ /* 0x000fe80000011603 */
[----:B------:R-:W-:Y:S03]  /*5cd0*/  LOP3.LUT P0, RZ, R3, 0x3, R16, 0x48, !PT ;  /* 0x0000000303ff7812 */ /* 0x000fe60007804810 */
[----:B------:R-:W2:Y:S10]  /*5ce0*/  LDTM.x16 R168, tmem[UR4] ;  /* 0x0000000400a879ee */ /* 0x000eb40008240000 */
[----:B--2---:R-:W-:Y:S05]  /*5cf0*/  @!P0 BRA `(.L_x_85) ;  /* 0x0000000000408947 */ /* 0x004fea0003800000 */
[----:B------:R-:W2:Y:S01]  /*5d00*/  LDCU.64 UR8, c[0x4][0x68] ;  /* 0x01000d00ff0877ac */ /* 0x000ea20008000a00 */
[----:B------:R-:W-:Y:S01]  /*5d10*/  MOV R15, 0x0 ;  /* 0x00000000000f7802 */ /* 0x000fe20000000f00 */
[----:B------:R-:W-:Y:S02]  /*5d20*/  HFMA2 R12, -RZ, RZ, 0, 5.9604644775390625e-08 ;  /* 0x00000001ff0c7431 */ /* 0x000fe400000001ff */
[----:B------:R-:W-:Y:S02]  /*5d30*/  IMAD.MOV.U32 R8, RZ, RZ, 0x192 ;  /* 0x00000192ff087424 */ /* 0x000fe400078e00ff */
[----:B------:R-:W-:Y:S01]  /*5d40*/  IMAD.MOV.U32 R13, RZ, RZ, RZ ;  /* 0x000000ffff0d7224 */ /* 0x000fe200078e00ff */
[----:B------:R-:W3:Y:S01]  /*5d50*/  LDCU.64 UR6, c[0x4][0x70] ;  /* 0x01000e00ff0677ac */ /* 0x000ee20008000a00 */
[----:B------:R-:W4:Y:S01]  /*5d60*/  LDC.64 R14, c[0x4][R15] ;  /* 0x010000000f0e7b82 */ /* 0x000f220000000a00 */
[----:B------:R-:W5:Y:S01]  /*5d70*/  LDCU.64 UR4, c[0x4][0x8] ;  /* 0x01000100ff0477ac */ /* 0x000f620008000a00 */
[----:B--2---:R-:W-:Y:S01]  /*5d80*/  MOV R5, UR9 ;  /* 0x0000000900057c02 */ /* 0x004fe20008000f00 */
[----:B------:R-:W-:Y:S01]  /*5d90*/  IMAD.U32 R4, RZ, RZ, UR8 ;  /* 0x00000008ff047e24 */ /* 0x000fe2000f8e00ff */
[----:B---3--:R-:W-:Y:S01]  /*5da0*/  MOV R7, UR7 ;  /* 0x0000000700077c02 */ /* 0x008fe20008000f00 */
[----:B------:R-:W-:Y:S01]  /*5db0*/  IMAD.U32 R6, RZ, RZ, UR6 ;  /* 0x00000006ff067e24 */ /* 0x000fe2000f8e00ff */
[----:B-----5:R-:W-:Y:S01]  /*5dc0*/  MOV R11, UR5 ;  /* 0x00000005000b7c02 */ /* 0x020fe20008000f00 */
[----:B------:R-:W-:Y:S02]  /*5dd0*/  IMAD.U32 R10, RZ, RZ, UR4 ;  /* 0x00000004ff0a7e24 */ /* 0x000fe4000f8e00ff */
[----:B------:R-:W-:Y:S07]  /*5de0*/  LEPC R20, `(.L_x_85) ;  /* 0x000000001014794e */ /* 0x000fee0000000000 */
[----:B-1--4-:R-:W-:Y:S05]  /*5df0*/  CALL.ABS.NOINC R14 ;  /* 0x000000000e007343 */ /* 0x012fea0003c00000 */
.L_x_85:
[----:B------:R-:W-:Y:S05]  /*5e00*/  WARPSYNC.ALL ;  /* 0x0000000000007948 */ /* 0x000fea0003800000 */
[C---:B------:R-:W-:Y:S01]  /*5e10*/  R2UR UR4, R184.reuse ;  /* 0x00000000b80472ca */ /* 0x040fe200000e0000 */
[----:B------:R-:W-:Y:S05]  /*5e20*/  VIADD R3, R184, 0x20 ;  /* 0x00000020b8037836 */ /* 0x000fea0000000000 */
[----:B------:R-:W-:Y:S04]  /*5e30*/  SHF.R.U32.HI R3, RZ, 0x15, R3 ;  /* 0x00000015ff037819 */ /* 0x000fe80000011603 */
[----:B------:R-:W-:Y:S03]  /*5e40*/  LOP3.LUT P0, RZ, R3, 0x3, R16, 0x48, !PT ;  /* 0x0000000303ff7812 */ /* 0x000fe60007804810 */
[----:B------:R-:W2:Y:S10]  /*5e50*/  LDTM.x16 R152, tmem[UR4+0x10] ;  /* 0x00001004009879ee */ /* 0x000eb40008240000 */
        /* <DEDUP_REMOVED lines=17> */
.L_x_86:
        /* <DEDUP_REMOVED lines=23> */
.L_x_87:
        /* <DEDUP_REMOVED lines=23> */
.L_x_88:
        /* <DEDUP_REMOVED lines=23> */
.L_x_89:
        /* <DEDUP_REMOVED lines=23> */
.L_x_90:
        /* <DEDUP_REMOVED lines=23> */
.L_x_91:
        /* <DEDUP_REMOVED lines=23> */
.L_x_92:
        /* <DEDUP_REMOVED lines=23> */
.L_x_93:
        /* <DEDUP_REMOVED lines=23> */
.L_x_94:
[----:B------:R-:W2:Y:S01]  /*6af0*/  S2R R0, SR_TID.X ;  /* 0x0000000000007919 */ /* 0x000ea20000002100 */
[----:B------:R-:W-:Y:S05]  /*6b00*/  WARPSYNC.ALL ;  /* 0x0000000000007948 */ /* 0x000fea0003800000 */
[----:B--2---:R-:W-:Y:S02]  /*6b10*/  LOP3.LUT P0, RZ, R0, 0x60, RZ, 0xc0, !PT ;  /* 0x0000006000ff7812 */ /* 0x004fe4000780c0ff */
[C---:B-1----:R-:W-:Y:S01]  /*6b20*/  PRMT R249, R192.reuse, 0x8880, RZ ;  /* 0x00008880c0f97816 */ /* 0x042fe200000000ff */
[----:B------:R-:W-:Y:S01]  /*6b30*/  IMAD R5, R171, UR37, RZ ;  /* 0x00000025ab057c24 */ /* 0x000fe2000f8e02ff */
[----:B------:R-:W-:Y:S01]  /*6b40*/  SHF.L.U32 R248, R192, 0x10, RZ ;  /* 0x00000010c0f87819 */ /* 0x000fe200000006ff */
[----:B------:R-:W-:Y:S01]  /*6b50*/  IMAD R10, R176, UR37, RZ ;  /* 0x00000025b00a7c24 */ /* 0x000fe2000f8e02ff */
[----:B------:R-:W-:Y:S01]  /*6b60*/  SHF.L.U32 R185, R192, 0x8, RZ ;  /* 0x00000008c0b97819 */ /* 0x000fe200000006ff */
[----:B------:R-:W-:Y:S01]  /*6b70*/  IMAD R6, R172, UR37, RZ ;  /* 0x00000025ac067c24 */ /* 0x000fe2000f8e02ff */
[----:B------:R-:W-:Y:S01]  /*6b80*/  PRMT R216, R193, 0x8880, RZ ;  /* 0x00008880c1d87816 */ /* 0x000fe200000000ff */
[----:B------:R-:W-:Y:S01]  /*6b90*/  IMAD R7, R173, UR37, RZ ;  /* 0x00000025ad077c24 */ /* 0x000fe2000f8e02ff */
[----:B------:R-:W-:Y:S01]  /*6ba0*/  SHF.R.S32.HI R185, RZ, 0x18, R185 ;  /* 0x00000018ffb97819 */ /* 0x000fe200000114b9 */
[----:B------:R-:W-:Y:S01]  /*6bb0*/  IMAD R8, R174, UR37, RZ ;  /* 0x00000025ae087c24 */ /* 0x000fe2000f8e02ff */
[----:B------:R-:W-:Y:S01]  /*6bc0*/  SHF.R.S32.HI R186, RZ, 0x18, R192 ;  /* 0x00000018ffba7819 */ /* 0x000fe200000114c0 */
[----:B------:R-:W-:Y:S01]  /*6bd0*/  IMAD R9, R175, UR37, RZ ;  /* 0x00000025af097c24 */ /* 0x000fe2000f8e02ff */
[----:B------:R-:W-:Y:S01]  /*6be0*/  SHF.L.U32 R188, R193, 0x10, RZ ;  /* 0x00000010c1bc7819 */ /* 0x000fe200000006ff */
[----:B------:R-:W-:Y:S01]  /*6bf0*/  IMAD R11, R177, UR37, RZ ;  /* 0x00000025b10b7c24 */ /* 0x000fe2000f8e02ff */
[----:B------:R-:W-:Y:S01]  /*6c00*/  SHF.L.U32 R252, R208, 0x8, RZ ;  /* 0x00000008d0fc7819 */ /* 0x000fe200000006ff */
[----:B------:R-:W-:Y:S01]  /*6c10*/  IMAD R12, R178, UR37, RZ ;  /* 0x00000025b20c7c24 */ /* 0x000fe2000f8e02ff */
[----:B------:R-:W-:Y:S01]  /*6c20*/  SHF.R.S32.HI R188, RZ, 0x18, R188 ;  /* 0x00000018ffbc7819 */ /* 0x000fe200000114bc */
[----:B------:R-:W-:Y:S01]  /*6c30*/  IMAD R13, R179, UR37, RZ ;  /* 0x00000025b30d7c24 */ /* 0x000fe2000f8e02ff */
[----:B------:R-:W-:Y:S01]  /*6c40*/  PRMT R174, R194, 0x8880, RZ ;  /* 0x00008880c2ae7816 */ /* 0x000fe200000000ff */
[----:B------:R-:W-:Y:S01]  /*6c50*/  IMAD R14, R180, UR37, RZ ;  /* 0x00000025b40e7c24 */ /* 0x000fe2000f8e02ff */
[----:B------:R-:W-:Y:S01]  /*6c60*/  SHF.R.S32.HI R190, RZ, 0x18, R193 ;  /* 0x00000018ffbe7819 */ /* 0x000fe200000114c1 */
[----:B------:R-:W-:Y:S01]  /*6c70*/  IMAD R15, R181, UR37, RZ ;  /* 0x00000025b50f7c24 */ /* 0x000fe2000f8e02ff */
[----:B------:R-:W-:Y:S01]  /*6c80*/  SHF.L.U32 R251, R194, 0x8, RZ ;  /* 0x00000008c2fb7819 */ /* 0x000fe200000006ff */
[----:B------:R-:W-:Y:S01]  /*6c90*/  IMAD R17, R183, UR37, RZ ;  /* 0x00000025b7117c24 */ /* 0x000fe2000f8e02ff */
[----:B------:R-:W-:Y:S01]  /*6ca0*/  PRMT R250, R195, 0x8880, RZ ;  /* 0x00008880c3fa7816 */ /* 0x000fe200000000ff */
[----:B------:R-:W-:Y:S01]  /*6cb0*/  IMAD R18, R152, UR37, RZ ;  /* 0x0000002598127c24 */ /* 0x000fe2000f8e02ff */
[----:B------:R-:W-:Y:S01]  /*6cc0*/  SHF.R.S32.HI R192, RZ, 0x18, R194 ;  /* 0x00000018ffc07819 */ /* 0x000fe200000114c2 */
[----:B------:R-:W-:Y:S01]  /*6cd0*/  IMAD R19, R153, UR37, RZ ;  /* 0x0000002599137c24 */ /* 0x000fe2000f8e02ff */
[----:B------:R-:W-:Y:S01]  /*6ce0*/  SHF.L.U32 R218, R195, 0x10, RZ ;  /* 0x00000010c3da7819 */ /* 0x000fe200000006ff */
[----:B------:R-:W1:Y:S01]  /*6cf0*/  S2UR UR5, SR_CgaCtaId ;  /* 0x00000000000579c3 */ /* 0x000e620000008800 */
[----:B------:R-:W-:Y:S01]  /*6d00*/  PRMT R178, R200, 0x8880, RZ ;  /* 0x00008880c8b27816 */ /* 0x000fe200000000ff */
[----:B------:R-:W-:Y:S01]  /*6d10*/  IMAD R21, R155, UR37, RZ ;  /* 0x000000259b157c24 */ /* 0x000fe2000f8e02ff */
[----:B------:R-:W-:Y:S01]  /*6d20*/  PRMT R217, R201, 0x8880, RZ ;  /* 0x00008880c9d97816 */ /* 0x000fe200000000ff */
[----:B------:R-:W-:Y:S01]  /*6d30*/  IMAD R155, R161, UR37, RZ ;  /* 0x00000025a19b7c24 */ /* 0x000fe2000f8e02ff */
[----:B------:R-:W-:Y:S01]  /*6d40*/  SHF.R.S32.HI R196, RZ, 0x18, R200 ;  /* 0x00000018ffc47819 */ /* 0x000fe200000114c8 */
[----:B------:R-:W-:Y:S01]  /*6d50*/  IMAD R20, R154, UR37, RZ ;  /* 0x000000259a147c24 */ /* 0x000fe2000f8e02ff */
[----:B------:R-:W-:Y:S01]  /*6d60*/  SHF.L.U32 R205, R201, 0x10, RZ ;  /* 0x00000010c9cd7819 */ /* 0x000fe200000006ff */
[----:B------:R-:W-:Y:S01]  /*6d70*/  IMAD R161, R167, UR37, RZ ;  /* 0x00000025a7a17c24 */ /* 0x000fe2000f8e02ff */
[----:B------:R-:W-:Y:S01]  /*6d80*/  MOV R167, R249 ;  /* 0x000000f900a77202 */ /* 0x000fe20000000f00 */
        /* <DEDUP_REMOVED lines=9> */
[----:B------:R-:W-:Y:S01]  /*6e20*/  SHF.L.U32 R170, R194, 0x10, RZ ;  /* 0x00000010c2aa7819 */ /* 0x000fe200000006ff */
[----:B------:R-:W-:Y:S01]  /*6e30*/  IMAD R0, R167, UR45, R0 ;  /* 0x0000002da7007c24 */ /* 0x000fe2000f8e0200 */
[----:B------:R-:W-:Y:S01]  /*6e40*/  MOV R167, R216 ;  /* 0x000000d800a77202 */ /* 0x000fe20000000f00 */
[----:B------:R-:W-:Y:S01]  /*6e50*/  IMAD R3, R166, UR45, R3 ;  /* 0x0000002da6037c24 */ /* 0x000fe2000f8e0203 */
[----:B------:R-:W-:Y:S01]  /*6e60*/  SHF.R.S32.HI R216, RZ, 0x18, R215 ;  /* 0x00000018ffd87819 */ /* 0x000fe200000114d7 */
[----:B------:R-:W-:Y:S01]  /*6e70*/  IMAD.SHL.U32 R176, R193, 0x100, RZ ;  /* 0x00000100c1b07824 */ /* 0x000fe200078e00ff */
[----:B------:R-:W-:Y:S01]  /*6e80*/  SHF.R.S32.HI R194, RZ, 0x18, R195 ;  /* 0x00000018ffc27819 */ /* 0x000fe200000114c3 */
[----:B------:R-:W-:Y:S01]  /*6e90*/  IMAD R4, R185, UR45, R4 ;  /* 0x0000002db9047c24 */ /* 0x000fe2000f8e0204 */
[----:B------:R-:W-:Y:S01]  /*6ea0*/  MOV R185, R174 ;  /* 0x000000ae00b97202 */ /* 0x000fe20000000f00 */
[----:B------:R-:W-:Y:S01]  /*6eb0*/  IMAD R5, R186, UR45, R5 ;  /* 0x0000002dba057c24 */ /* 0x000fe2000f8e0205 */
[----:B------:R-:W-:Y:S01]  /*6ec0*/  SHF.R.S32.HI R198, RZ, 0x18, R201 ;  /* 0x00000018ffc67819 */ /* 0x000fe200000114c9 */
[----:B------:R-:W-:Y:S01]  /*6ed0*/  IMAD R6, R167, UR45, R6 ;  /* 0x0000002da7067c24 */ /* 0x000fe2000f8e0206 */
[----:B------:R-:W-:Y:S01]  /*6ee0*/  SHF.R.S32.HI R167, RZ, 0x18, R176 ;  /* 0x00000018ffa77819 */ /* 0x000fe200000114b0 */
[----:B------:R-:W-:Y:S01]  /*6ef0*/  IMAD.MOV.U32 R166, RZ, RZ, R252 ;  /* 0x000000ffffa67224 */ /* 0x000fe200078e00fc */
[C---:B------:R-:W-:Y:S01]  /*6f00*/  PRMT R252, R215.reuse, 0x8880, RZ ;  /* 0x00008880d7fc7816 */ /* 0x040fe200000000ff */
[----:B------:R-:W-:Y:S01]  /*6f10*/  IMAD R7, R188, UR45, R7 ;  /* 0x0000002dbc077c24 */ /* 0x000fe2000f8e0207 */
[----:B------:R-:W-:Y:S01]  /*6f20*/  SHF.L.U32 R193, R202, 0x8, RZ ;  /* 0x00000008cac17819 */ /* 0x000fe200000006ff */
[----:B------:R-:W-:Y:S01]  /*6f30*/  IMAD.SHL.U32 R248, R215, 0x100, RZ ;  /* 0x00000100d7f87824 */ /* 0x000fe200078e00ff */
[----:B------:R-:W-:Y:S01]  /*6f40*/  MOV R215, R166 ;  /* 0x000000a600d77202 */ /* 0x000fe20000000f00 */
[----:B------:R-:W-:Y:S01]  /*6f50*/  IMAD R8, R167, UR45, R8 ;  /* 0x0000002da7087c24 */ /* 0x000fe2000f8e0208 */
[----:B------:R-:W-:Y:S01]  /*6f60*/  SHF.R.S32.HI R166, RZ, 0x18, R170 ;  /* 0x00000018ffa67819 */ /* 0x000fe200000114aa */
[----:B------:R-:W-:Y:S01]  /*6f70*/  IMAD R9, R190, UR45, R9 ;  /* 0x0000002dbe097c24 */ /* 0x000fe2000f8e0209 */
[----:B------:R-:W-:Y:S01]  /*6f80*/  SHF.R.S32.HI R167, RZ, 0x18, R251 ;  /* 0x00000018ffa77819 */ /* 0x000fe200000114fb */
[----:B------:R-:W-:Y:S01]  /*6f90*/  IMAD R10, R185, UR45, R10 ;  /* 0x0000002db90a7c24 */ /* 0x000fe2000f8e020a */
[----:B------:R-:W-:Y:S01]  /*6fa0*/  R2UR UR4, R184 ;  /* 0x00000000b80472ca */ /* 0x000fe200000e0000 */
[----:B------:R-:W-:Y:S01]  /*6fb0*/  IMAD.SHL.U32 R187, R195, 0x100, RZ ;  /* 0x00000100c3bb7824 */ /* 0x000fe200078e00ff */
[----:B------:R-:W-:Y:S01]  /*6fc0*/  SHF.L.U32 R195, R202, 0x10, RZ ;  /* 0x00000010cac37819 */ /* 0x000fe200000006ff */
[----:B------:R-:W-:Y:S01]  /*6fd0*/  IMAD R11, R166, UR45, R11 ;  /* 0x0000002da60b7c24 */ /* 0x000fe2000f8e020b */
[----:B------:R-:W-:Y:S01]  /*6fe0*/  SHF.R.S32.HI R166, RZ, 0x18, R218 ;  /* 0x00000018ffa67819 */ /* 0x000fe200000114da */
[----:B------:R-:W-:Y:S01]  /*6ff0*/  IMAD.MOV.U32 R185, RZ, RZ, R250 ;  /* 0x000000ffffb97224 */ /* 0x000fe200078e00fa */
[----:B------:R-:W-:Y:S01]  /*7000*/  SHF.L.U32 R184, R208, 0x10, RZ ;  /* 0x00000010d0b87819 */ /* 0x000fe200000006ff */
[----:B------:R-:W-:Y:S01]  /*7010*/  IMAD R12, R167, UR45, R12 ;  /* 0x0000002da70c7c24 */ /* 0x000fe2000f8e020c */
[----:B------:R-:W-:Y:S01]  /*7020*/  SHF.R.S32.HI R167, RZ, 0x18, R187 ;  /* 0x00000018ffa77819 */ /* 0x000fe200000114bb */
[----:B------:R-:W-:Y:S01]  /*7030*/  IMAD R13, R192, UR45, R13 ;  /* 0x0000002dc00d7c24 */ /* 0x000fe2000f8e020d */
[----:B------:R-:W-:Y:S01]  /*7040*/  PRMT R191, R203, 0x8880, RZ ;  /* 0x00008880cbbf7816 */ /* 0x000fe200000000ff */
        /* <DEDUP_REMOVED lines=9> */
[----:B------:R-:W-:Y:S01]  /*70e0*/  MOV R166, R168 ;  /* 0x000000a800a67202 */ /* 0x000fe20000000f00 */
[----:B------:R-:W-:Y:S01]  /*70f0*/  IMAD R16, R167, UR45, R16 ;  /* 0x0000002da7107c24 */ /* 0x000fe2000f8e0210 */
[----:B------:R-:W-:Y:S01]  /*7100*/  SHF.R.S32.HI R186, RZ, 0x18, R162 ;  /* 0x00000018ffba7819 */ /* 0x000fe200000114a2 */
[----:B------:R-:W-:Y:S01]  /*7110*/  IMAD R17, R194, UR45, R17 ;  /* 0x0000002dc2117c24 */ /* 0x000fe2000f8e0211 */
[----:B------:R-:W-:Y:S01]  /*7120*/  SHF.R.S32.HI R167, RZ, 0x18, R166 ;  /* 0x00000018ffa77819 */ /* 0x000fe200000114a6 */
[----:B------:R-:W-:Y:S01]  /*7130*/  IMAD R18, R185, UR45, R18 ;  /* 0x0000002db9127c24 */ /* 0x000fe2000f8e0212 */
[----:B------:R-:W-:Y:S01]  /*7140*/  MOV R185, R217 ;  /* 0x000000d900b97202 */ /* 0x000fe20000000f00 */
[----:B------:R-:W-:Y:S01]  /*7150*/  IMAD.SHL.U32 R199, R201, 0x100, RZ ;  /* 0x00000100c9c77824 */ /* 0x000fe200078e00ff */
[----:B------:R-:W-:Y:S01]  /*7160*/  SHF.R.S32.HI R166, RZ, 0x18, R205 ;  /* 0x00000018ffa67819 */ /* 0x000fe200000114cd */
[----:B------:R-:W-:Y:S01]  /*7170*/  IMAD R19, R186, UR45, R19 ;  /* 0x0000002dba137c24 */ /* 0x000fe2000f8e0213 */
[----:B------:R-:W-:Y:S01]  /*7180*/  SHF.R.S32.HI R200, RZ, 0x18, R202 ;  /* 0x00000018ffc87819 */ /* 0x000fe200000114ca */
[----:B------:R-:W-:Y:S01]  /*7190*/  IMAD R20, R167, UR45, R20 ;  /* 0x0000002da7147c24 */ /* 0x000fe2000f8e0214 */
[----:B------:R-:W-:Y:S01]  /*71a0*/  SHF.R.S32.HI R167, RZ, 0x18, R199 ;  /* 0x00000018ffa77819 */ /* 0x000fe200000114c7 */
[----:B------:R-:W-:Y:S01]  /*71b0*/  IMAD R23, R157, UR37, RZ ;  /* 0x000000259d177c24 */ /* 0x000fe2000f8e02ff */
[----:B------:R-:W-:Y:S01]  /*71c0*/  PRMT R201, R208, 0x8880, RZ ;  /* 0x00008880d0c97816 */ /* 0x000fe200000000ff */
[----:B------:R-:W-:Y:S01]  /*71d0*/  IMAD R21, R196, UR45, R21 ;  /* 0x0000002dc4157c24 */ /* 0x000fe2000f8e0215 */
[----:B------:R-:W-:Y:S01]  /*71e0*/  SHF.R.S32.HI R206, RZ, 0x18, R209 ;  /* 0x00000018ffce7819 */ /* 0x000fe200000114d1 */
[----:B------:R-:W-:Y:S01]  /*71f0*/  IMAD R152, R158, UR37, RZ ;  /* 0x000000259e987c24 */ /* 0x000fe2000f8e02ff */
[----:B------:R-:W-:Y:S01]  /*7200*/  SHF.L.U32 R189, R203, 0x10, RZ ;  /* 0x00000010cbbd7819 */ /* 0x000fe200000006ff */
[----:B------:R-:W-:Y:S01]  /*7210*/  IMAD R22, R185, UR45, R22 ;  /* 0x0000002db9167c24 */ /* 0x000fe2000f8e0216 */
[----:B------:R-:W-:Y:S01]  /*7220*/  MOV R185, R197 ;  /* 0x000000c500b97202 */ /* 0x000fe20000000f00 */
[----:B------:R-:W-:Y:S01]  /*7230*/  IMAD R153, R159, UR37, RZ ;  /* 0x000000259f997c24 */ /* 0x000fe2000f8e02ff */
[----:B------:R-:W-:Y:S01]  /*7240*/  SHF.R.S32.HI R202, RZ, 0x18, R203 ;  /* 0x00000018ffca7819 */ /* 0x000fe200000114cb */
[----:B------:R-:W-:Y:S01]  /*7250*/  IMAD R23, R166, UR45, R23 ;  /* 0x0000002da6177c24 */ /* 0x000fe2000f8e0217 */
[----:B------:R-:W-:Y:S01]  /*7260*/  SHF.R.S32.HI R166, RZ, 0x18, R195 ;  /* 0x00000018ffa67819 */ /* 0x000fe200000114c3 */
[----:B------:R-:W-:Y:S01]  /*7270*/  IMAD R152, R167, UR45, R152 ;  /* 0x0000002da7987c24 */ /* 0x000fe2000f8e0298 */
[----:B------:R-:W-:Y:S01]  /*7280*/  SHF.R.S32.HI R167, RZ, 0x18, R193 ;  /* 0x00000018ffa77819 */ /* 0x000fe200000114c1 */
[----:B------:R-:W-:Y:S01]  /*7290*/  IMAD R157, R163, UR37, RZ ;  /* 0x00000025a39d7c24 */ /* 0x000fe2000f8e02ff */
[----:B------:R-:W-:Y:S01]  /*72a0*/  PRMT R219, R210, 0x8880, RZ ;  /* 0x00008880d2db7816 */ /* 0x000fe200000000ff */
[----:B------:R-:W-:Y:S01]  /*72b0*/  IMAD R158, R164, UR37, RZ ;  /* 0x00000025a49e7c24 */ /* 0x000fe2000f8e02ff */
[C---:B------:R-:W-:Y:S01]  /*72c0*/  SHF.L.U32 R164, R209.reuse, 0x10, RZ ;  /* 0x00000010d1a47819 */ /* 0x040fe200000006ff */
[----:B------:R-:W-:Y:S01]  /*72d0*/  IMAD R153, R198, UR45, R153 ;  /* 0x0000002dc6997c24 */ /* 0x000fe2000f8e0299 */
[C---:B------:R-:W-:Y:S01]  /*72e0*/  SHF.L.U32 R180, R210.reuse, 0x8, RZ ;  /* 0x00000008d2b47819 */ /* 0x040fe200000006ff */
[----:B------:R-:W-:Y:S01]  /*72f0*/  IMAD.SHL.U32 R163, R209, 0x100, RZ ;  /* 0x00000100d1a37824 */ /* 0x000fe200078e00ff */
[----:B------:R-:W-:Y:S01]  /*7300*/  SHF.L.U32 R209, R210, 0x10, RZ ;  /* 0x00000010d2d17819 */ /* 0x000fe200000006ff */
[----:B------:R-:W-:Y:S01]  /*7310*/  IMAD.SHL.U32 R207, R203, 0x100, RZ ;  /* 0x00000100cbcf7824 */ /* 0x000fe200078e00ff */
[----:B------:R-:W-:Y:S01]  /*7320*/  SHF.R.S32.HI R208, RZ, 0x18, R210 ;  /* 0x00000018ffd07819 */ /* 0x000fe200000114d2 */
[----:B------:R-:W-:Y:S01]  /*7330*/  IMAD R154, R185, UR45, R154 ;  /* 0x0000002db99a7c24 */ /* 0x000fe2000f8e029a */
[C---:B------:R-:W-:Y:S01]  /*7340*/  PRMT R179, R211.reuse, 0x8880, RZ ;  /* 0x00008880d3b37816 */ /* 0x040fe200000000ff */
[C---:B------:R-:W-:Y:S01]  /*7350*/  IMAD.SHL.U32 R173, R211.reuse, 0x100, RZ ;  /* 0x00000100d3ad7824 */ /* 0x040fe200078e00ff */
[----:B------:R-:W-:Y:S01]  /*7360*/  SHF.L.U32 R175, R211, 0x10, RZ ;  /* 0x00000010d3af7819 */ /* 0x000fe200000006ff */
[----:B------:R-:W-:Y:S01]  /*7370*/  IMAD R155, R166, UR45, R155 ;  /* 0x0000002da69b7c24 */ /* 0x000fe2000f8e029b */
[----:B------:R-:W-:Y:S01]  /*7380*/  SHF.R.S32.HI R210, RZ, 0x18, R211 ;  /* 0x00000018ffd27819 */ /* 0x000fe200000114d3 */
[----:B------:R-:W-:Y:S01]  /*7390*/  IMAD.SHL.U32 R177, R213, 0x100, RZ ;  /* 0x00000100d5b17824 */ /* 0x000fe200078e00ff */
[C---:B------:R-:W-:Y:S01]  /*73a0*/  PRMT R203, R212.reuse, 0x8880, RZ ;  /* 0x00008880d4cb7816 */ /* 0x040fe200000000ff */
[----:B------:R-:W-:Y:S01]  /*73b0*/  IMAD.MOV.U32 R185, RZ, RZ, R191 ;  /* 0x000000ffffb97224 */ /* 0x000fe200078e00bf */
[----:B------:R-:W-:Y:S01]  /*73c0*/  MOV R211, R184 ;  /* 0x000000b800d37202 */ /* 0x000fe20000000f00 */
[----:B------:R-:W-:Y:S01]  /*73d0*/  IMAD R156, R167, UR45, R156 ;  /* 0x0000002da79c7c24 */ /* 0x000fe2000f8e029c */
[C---:B------:R-:W-:Y:S01]  /*73e0*/  SHF.L.U32 R184, R212.reuse, 0x10, RZ ;  /* 0x00000010d4b87819 */ /* 0x040fe200000006ff */
[----:B------:R-:W-:Y:S01]  /*73f0*/  IMAD R159, R165, UR37, RZ ;  /* 0x00000025a59f7c24 */ /* 0x000fe2000f8e02ff */
[----:B------:R-:W-:Y:S01]  /*7400*/  SHF.L.U32 R183, R212, 0x8, RZ ;  /* 0x00000008d4b77819 */ /* 0x000fe200000006ff */
[----:B------:R-:W-:Y:S01]  /*7410*/  IMAD.SHL.U32 R178, R244, 0x100, RZ ;  /* 0x00000100f4b27824 */ /* 0x000fe200078e00ff */
[----:B------:R-:W-:Y:S01]  /*7420*/  SHF.R.S32.HI R188, RZ, 0x18, R212 ;  /* 0x00000018ffbc7819 */ /* 0x000fe200000114d4 */
[----:B------:R-:W-:Y:S01]  /*7430*/  IMAD R157, R200, UR45, R157 ;  /* 0x0000002dc89d7c24 */ /* 0x000fe2000f8e029d */
[----:B------:R-:W-:Y:S01]  /*7440*/  PRMT R182, R213, 0x8880, RZ ;  /* 0x00008880d5b67816 */ /* 0x000fe200000000ff */
[----:B------:R-:W-:Y:S01]  /*7450*/  IMAD R158, R185, UR45, R158 ;  /* 0x0000002db99e7c24 */ /* 0x000fe2000f8e029e */
[----:B------:R-:W-:Y:S01]  /*7460*/  SHF.L.U32 R181, R213, 0x10, RZ ;  /* 0x00000010d5b57819 */ /* 0x000fe200000006ff */
[----:B------:R-:W-:Y:S01]  /*7470*/  IMAD.SHL.U32 R250, R246, 0x100, RZ ;  /* 0x00000100f6fa7824 */ /* 0x000fe200078e00ff */
[----:B------:R-:W-:Y:S01]  /*7480*/  SHF.R.S32.HI R212, RZ, 0x18, R213 ;  /* 0x00000018ffd47819 */ /* 0x000fe200000114d5 */
[----:B------:R-:W-:Y:S01]  /*7490*/  IMAD R136, R136, UR37, RZ ;  /* 0x0000002588887c24 */ /* 0x000fe2000f8e02ff */
[----:B------:R-:W-:Y:S01]  /*74a0*/  MOV R213, R203 ;  /* 0x000000cb00d57202 */ /* 0x000fe20000000f00 */
[----:B------:R-:W-:Y:S01]  /*74b0*/  IMAD R137, R137, UR37, RZ ;  /* 0x0000002589897c24 */ /* 0x000fe2000f8e02ff */
[----:B------:R-:W-:Y:S01]  /*74c0*/  SHF.R.S32.HI R186, RZ, 0x18, R189 ;  /* 0x00000018ffba7819 */ /* 0x000fe200000114bd */
[----:B------:R-:W-:Y:S01]  /*74d0*/  IMAD R138, R138, UR37, RZ ;  /* 0x000000258a8a7c24 */ /* 0x000fe2000f8e02ff */
[C---:B------:R-:W-:Y:S01]  /*74e0*/  PRMT R203, R244.reuse, 0x8880, RZ ;  /* 0x00008880f4cb7816 */ /* 0x040fe200000000ff */
[----:B------:R-:W-:Y:S01]  /*74f0*/  IMAD R139, R139, UR37, RZ ;  /* 0x000000258b8b7c24 */ /* 0x000fe2000f8e02ff */
[----:B------:R-:W-:Y:S01]  /*7500*/  SHF.L.U32 R168, R244, 0x10, RZ ;  /* 0x00000010f4a87819 */ /* 0x000fe200000006ff */
[----:B------:R-:W-:Y:S01]  /*7510*/  IMAD R159, R186, UR45, R159 ;  /* 0x0000002dba9f7c24 */ /* 0x000fe2000f8e029f */
[----:B------:R-:W-:Y:S01]  /*7520*/  SHF.R.S32.HI R190, RZ, 0x18, R244 ;  /* 0x00000018ffbe7819 */ /* 0x000fe200000114f4 */
[----:B------:R-:W-:Y:S01]  /*7530*/  IMAD R140, R140, UR37, RZ ;  /* 0x000000258c8c7c24 */ /* 0x000fe2000f8e02ff */
[----:B------:R-:W-:Y:S01]  /*7540*/  PRMT R176, R245, 0x8880, RZ ;  /* 0x00008880f5b07816 */ /* 0x000fe200000000ff */
[----:B------:R-:W-:Y:S01]  /*7550*/  IMAD R141, R141, UR37, RZ ;  /* 0x000000258d8d7c24 */ /* 0x000fe2000f8e02ff */
[C---:B------:R-:W-:Y:S01]  /*7560*/  SHF.L.U32 R174, R245.reuse, 0x10, RZ ;  /* 0x00000010f5ae7819 */ /* 0x040fe200000006ff */
[----:B------:R-:W-:Y:S01]  /*7570*/  IMAD R142, R142, UR37, RZ ;  /* 0x000000258e8e7c24 */ /* 0x000fe2000f8e02ff */
[----:B------:R-:W-:Y:S01]  /*7580*/  SHF.L.U32 R170, R245, 0x8, RZ ;  /* 0x00000008f5aa7819 */ /* 0x000fe200000006ff */
[----:B------:R-:W-:Y:S01]  /*7590*/  IMAD R143, R143, UR37, RZ ;  /* 0x000000258f8f7c24 */ /* 0x000fe2000f8e02ff */
        /* <DEDUP_REMOVED lines=9> */
[----:B------:R-:W-:Y:S01]  /*7630*/  IMAD.MOV.U32 R247, RZ, RZ, R211 ;  /* 0x000000fffff77224 */ /* 0x000fe200078e00d3 */
[----:B------:R-:W-:Y:S01]  /*7640*/  MOV R166, R201 ;  /* 0x000000c900a67202 */ /* 0x000fe20000000f00 */
[----:B------:R-:W-:Y:S01]  /*7650*/  IMAD R148, R148, UR37, RZ ;  /* 0x0000002594947c24 */ /* 0x000fe2000f8e02ff */
[----:B------:R-:W-:Y:S01]  /*7660*/  SHF.R.S32.HI R167, RZ, 0x18, R207 ;  /* 0x00000018ffa77819 */ /* 0x000fe200000114cf */
[----:B------:R-:W-:Y:S01]  /*7670*/  IMAD R149, R149, UR37, RZ ;  /* 0x0000002595957c24 */ /* 0x000fe2000f8e02ff */
[----:B------:R-:W-:Y:S01]  /*7680*/  PRMT R162, R246, 0x8880, RZ ;  /* 0x00008880f6a27816 */ /* 0x000fe200000000ff */
[----:B------:R-:W-:Y:S01]  /*7690*/  IMAD R150, R150, UR37, RZ ;  /* 0x0000002596967c24 */ /* 0x000fe2000f8e02ff */
[----:B------:R-:W-:Y:S01]  /*76a0*/  SHF.L.U32 R251, R246, 0x10, RZ ;  /* 0x00000010f6fb7819 */ /* 0x000fe200000006ff */
[----:B------:R-:W-:Y:S01]  /*76b0*/  IMAD R160, R167, UR45, R160 ;  /* 0x0000002da7a07c24 */ /* 0x000fe2000f8e02a0 */
[----:B------:R-:W-:Y:S01]  /*76c0*/  SHF.R.S32.HI R194, RZ, 0x18, R246 ;  /* 0x00000018ffc27819 */ /* 0x000fe200000114f6 */
[----:B------:R-:W-:Y:S01]  /*76d0*/  IMAD R161, R202, UR45, R161 ;  /* 0x0000002dcaa17c24 */ /* 0x000fe2000f8e02a1 */
[----:B------:R-:W-:Y:S01]  /*76e0*/  MOV R246, R215 ;  /* 0x000000d700f67202 */ /* 0x000fe20000000f00 */
[----:B------:R-:W-:Y:S01]  /*76f0*/  IMAD R151, R151, UR37, RZ ;  /* 0x0000002597977c24 */ /* 0x000fe2000f8e02ff */
[----:B------:R-:W-:Y:S01]  /*7700*/  MOV R185, R166 ;  /* 0x000000a600b97202 */ /* 0x000fe20000000f00 */
[----:B------:R-:W-:Y:S01]  /*7710*/  IMAD R120, R120, UR37, RZ ;  /* 0x0000002578787c24 */ /* 0x000fe2000f8e02ff */
[----:B------:R-:W-:Y:S01]  /*7720*/  SHF.R.S32.HI R166, RZ, 0x18, R247 ;  /* 0x00000018ffa67819 */ /* 0x000fe200000114f7 */
[----:B------:R-:W-:Y:S01]  /*7730*/  IMAD R121, R121, UR37, RZ ;  /* 0x0000002579797c24 */ /* 0x000fe2000f8e02ff */
[----:B------:R-:W-:Y:S01]  /*7740*/  SHF.R.S32.HI R167, RZ, 0x18, R246 ;  /* 0x00000018ffa77819 */ /* 0x000fe200000114f6 */
[----:B------:R-:W-:Y:S01]  /*7750*/  IMAD R136, R185, UR45, R136 ;  /* 0x0000002db9887c24 */ /* 0x000fe2000f8e0288 */
[----:B------:R-:W-:Y:S01]  /*7760*/  SHF.R.S32.HI R186, RZ, 0x18, R209 ;  /* 0x00000018ffba7819 */ /* 0x000fe200000114d1 */
[----:B------:R-:W-:Y:S01]  /*7770*/  IMAD R137, R166, UR45, R137 ;  /* 0x0000002da6897c24 */ /* 0x000fe2000f8e0289 */
[----:B------:R-:W-:Y:S01]  /*7780*/  SHF.R.S32.HI R166, RZ, 0x18, R164 ;  /* 0x00000018ffa67819 */ /* 0x000fe200000114a4 */
[----:B------:R-:W-:Y:S01]  /*7790*/  IMAD.MOV.U32 R185, RZ, RZ, R169 ;  /* 0x000000ffffb97224 */ /* 0x000fe200078e00a9 */
[----:B------:R-:W-:Y:S01]  /*77a0*/  PRMT R172, R214, 0x8880, RZ ;  /* 0x00008880d6ac7816 */ /* 0x000fe200000000ff */
[----:B------:R-:W-:Y:S01]  /*77b0*/  IMAD R138, R167, UR45, R138 ;  /* 0x0000002da78a7c24 */ /* 0x000fe2000f8e028a */
[----:B------:R-:W-:Y:S01]  /*77c0*/  SHF.R.S32.HI R167, RZ, 0x18, R163 ;  /* 0x00000018ffa77819 */ /* 0x000fe200000114a3 */
[----:B------:R-:W-:Y:S01]  /*77d0*/  IMAD R139, R204, UR45, R139 ;  /* 0x0000002dcc8b7c24 */ /* 0x000fe2000f8e028b */
[----:B------:R-:W-:Y:S01]  /*77e0*/  SHF.L.U32 R171, R214, 0x10, RZ ;  /* 0x00000010d6ab7819 */ /* 0x000fe200000006ff */
[----:B------:R-:W-:Y:S01]  /*77f0*/  IMAD R140, R185, UR45, R140 ;  /* 0x0000002db98c7c24 */ /* 0x000fe2000f8e028c */
[----:B------:R-:W-:Y:S01]  /*7800*/  MOV R185, R219 ;  /* 0x000000db00b97202 */ /* 0x000fe20000000f00 */
[----:B------:R-:W-:Y:S01]  /*7810*/  IMAD R141, R166, UR45, R141 ;  /* 0x0000002da68d7c24 */ /* 0x000fe2000f8e028d */
[----:B------:R-:W-:Y:S01]  /*7820*/  SHF.R.S32.HI R166, RZ, 0x18, R175 ;  /* 0x00000018ffa67819 */ /* 0x000fe200000114af */
[----:B------:R-:W-:Y:S01]  /*7830*/  IMAD R142, R167, UR45, R142 ;  /* 0x0000002da78e7c24 */ /* 0x000fe2000f8e028e */
[----:B------:R-:W-:Y:S01]  /*7840*/  SHF.R.S32.HI R167, RZ, 0x18, R180 ;  /* 0x00000018ffa77819 */ /* 0x000fe200000114b4 */
[----:B------:R-:W-:Y:S01]  /*7850*/  IMAD R143, R206, UR45, R143 ;  /* 0x0000002dce8f7c24 */ /* 0x000fe2000f8e028f */
        /* <DEDUP_REMOVED lines=8> */
[----:B------:R-:W-:Y:S01]  /*78e0*/  MOV R199, R203 ;  /* 0x000000cb00c77202 */ /* 0x000fe20000000f00 */
[----:B------:R-:W-:Y:S01]  /*78f0*/  IMAD R148, R185, UR45, R148 ;  /* 0x0000002db9947c24 */ /* 0x000fe2000f8e0294 */
[----:B------:R-:W-:Y:S01]  /*7900*/  PRMT R205, R221, 0x8880, RZ ;  /* 0x00008880ddcd7816 */ /* 0x000fe200000000ff */
[----:B------:R-:W-:Y:S01]  /*7910*/  IMAD R149, R166, UR45, R149 ;  /* 0x0000002da6957c24 */ /* 0x000fe2000f8e0295 */
[----:B------:R-:W-:Y:S01]  /*7920*/  SHF.R.S32.HI R166, RZ, 0x18, R184 ;  /* 0x00000018ffa67819 */ /* 0x000fe200000114b8 */
[----:B------:R-:W-:Y:S01]  /*7930*/  IMAD.MOV.U32 R185, RZ, RZ, R186 ;  /* 0x000000ffffb97224 */ /* 0x000fe200078e00ba */
[----:B------:R-:W-:Y:S01]  /*7940*/  SHF.R.S32.HI R186, RZ, 0x18, R181 ;  /* 0x00000018ffba7819 */ /* 0x000fe200000114b5 */
[----:B------:R-:W-:Y:S01]  /*7950*/  IMAD R150, R167, UR45, R150 ;  /* 0x0000002da7967c24 */ /* 0x000fe2000f8e0296 */
[----:B------:R-:W-:Y:S01]  /*7960*/  SHF.R.S32.HI R167, RZ, 0x18, R183 ;  /* 0x00000018ffa77819 */ /* 0x000fe200000114b7 */
[----:B------:R-:W-:Y:S01]  /*7970*/  IMAD R151, R210, UR45, R151 ;  /* 0x0000002dd2977c24 */ /* 0x000fe2000f8e0297 */
[----:B------:R-:W-:Y:S01]  /*7980*/  SHF.L.U32 R201, R221, 0x8, RZ ;  /* 0x00000008ddc97819 */ /* 0x000fe200000006ff */
[----:B------:R-:W-:Y:S01]  /*7990*/  IMAD R122, R122, UR37, RZ ;  /* 0x000000257a7a7c24 */ /* 0x000fe2000f8e02ff */
[----:B------:R-:W-:Y:S01]  /*79a0*/  SHF.R.S32.HI R198, RZ, 0x18, R221 ;  /* 0x00000018ffc67819 */ /* 0x000fe200000114dd */
[----:B------:R-:W-:Y:S01]  /*79b0*/  IMAD R120, R185, UR45, R120 ;  /* 0x0000002db9787c24 */ /* 0x000fe2000f8e0278 */
[----:B------:R-:W-:Y:S01]  /*79c0*/  MOV R185, R182 ;  /* 0x000000b600b97202 */ /* 0x000fe20000000f00 */
[----:B------:R-:W-:Y:S01]  /*79d0*/  IMAD R123, R123, UR37, RZ ;  /* 0x000000257b7b7c24 */ /* 0x000fe2000f8e02ff */
[----:B------:R-:W-:Y:S01]  /*79e0*/  SHF.R.S32.HI R214, RZ, 0x18, R214 ;  /* 0x00000018ffd67819 */ /* 0x000fe200000114d6 */
[----:B------:R-:W-:Y:S01]  /*79f0*/  IMAD R121, R166, UR45, R121 ;  /* 0x0000002da6797c24 */ /* 0x000fe2000f8e0279 */
[----:B------:R-:W-:Y:S01]  /*7a00*/  SHF.R.S32.HI R166, RZ, 0x18, R171 ;  /* 0x00000018ffa67819 */ /* 0x000fe200000114ab */
[----:B------:R-:W-:Y:S01]  /*7a10*/  IMAD R124, R124, UR37, RZ ;  /* 0x000000257c7c7c24 */ /* 0x000fe2000f8e02ff */
[C---:B------:R-:W-:Y:S01]  /*7a20*/  PRMT R169, R240.reuse, 0x8880, RZ ;  /* 0x00008880f0a97816 */ /* 0x040fe200000000ff */
[----:B------:R-:W-:Y:S01]  /*7a30*/  IMAD R122, R167, UR45, R122 ;  /* 0x0000002da77a7c24 */ /* 0x000fe2000f8e027a */
[----:B------:R-:W-:Y:S01]  /*7a40*/  SHF.R.S32.HI R167, RZ, 0x18, R177 ;  /* 0x00000018ffa77819 */ /* 0x000fe200000114b1 */
[----:B------:R-:W-:Y:S01]  /*7a50*/  IMAD R125, R125, UR37, RZ ;  /* 0x000000257d7d7c24 */ /* 0x000fe2000f8e02ff */
[----:B------:R-:W-:Y:S01]  /*7a60*/  SHF.L.U32 R164, R240, 0x10, RZ ;  /* 0x00000010f0a47819 */ /* 0x000fe200000006ff */
[----:B------:R-:W-:Y:S01]  /*7a70*/  IMAD R123, R188, UR45, R123 ;  /* 0x0000002dbc7b7c24 */ /* 0x000fe2000f8e027b */
[----:B------:R-:W-:Y:S01]  /*7a80*/  SHF.L.U32 R163, R240, 0x8, RZ ;  /* 0x00000008f0a37819 */ /* 0x000fe200000006ff */
[----:B------:R-:W-:Y:S01]  /*7a90*/  IMAD R126, R126, UR37, RZ ;  /* 0x000000257e7e7c24 */ /* 0x000fe2000f8e02ff */
[----:B------:R-:W-:Y:S01]  /*7aa0*/  SHF.R.S32.HI R202, RZ, 0x18, R240 ;  /* 0x00000018ffca7819 */ /* 0x000fe200000114f0 */
[----:B------:R-:W-:Y:S01]  /*7ab0*/  IMAD R124, R185, UR45, R124 ;  /* 0x0000002db97c7c24 */ /* 0x000fe2000f8e027c */
[----:B------:R-:W-:Y:S01]  /*7ac0*/  MOV R185, R172 ;  /* 0x000000ac00b97202 */ /* 0x000fe20000000f00 */
[----:B------:R-:W-:Y:S01]  /*7ad0*/  IMAD R127, R127, UR37, RZ ;  /* 0x000000257f7f7c24 */ /* 0x000fe2000f8e02ff */
[C---:B------:R-:W-:Y:S01]  /*7ae0*/  PRMT R247, R241.reuse, 0x8880, RZ ;  /* 0x00008880f1f77816 */ /* 0x040fe200000000ff */
[----:B------:R-:W-:Y:S01]  /*7af0*/  IMAD R125, R186, UR45, R125 ;  /* 0x0000002dba7d7c24 */ /* 0x000fe2000f8e027d */
[----:B------:R-:W-:Y:S01]  /*7b00*/  SHF.L.U32 R240, R241, 0x8, RZ ;  /* 0x00000008f1f07819 */ /* 0x000fe200000006ff */
[----:B------:R-:W-:Y:S01]  /*7b10*/  IMAD R128, R128, UR37, RZ ;  /* 0x0000002580807c24 */ /* 0x000fe2000f8e02ff */
[----:B------:R-:W-:Y:S01]  /*7b20*/  SHF.R.S32.HI R204, RZ, 0x18, R241 ;  /* 0x00000018ffcc7819 */ /* 0x000fe200000114f1 */
[----:B------:R-:W-:Y:S01]  /*7b30*/  IMAD R126, R167, UR45, R126 ;  /* 0x0000002da77e7c24 */ /* 0x000fe2000f8e027e */
[----:B------:R-:W-:Y:S01]  /*7b40*/  SHF.R.S32.HI R167, RZ, 0x18, R165 ;  /* 0x00000018ffa77819 */ /* 0x000fe200000114a5 */
[----:B------:R-:W-:Y:S01]  /*7b50*/  IMAD R129, R129, UR37, RZ ;  /* 0x0000002581817c24 */ /* 0x000fe2000f8e02ff */
[----:B------:R-:W-:Y:S01]  /*7b60*/  I2IP.S8.S32.SAT R16, R17, R16, RZ ;  /* 0x0000001011107239 */ /* 0x000fe200000014ff */
[----:B------:R-:W-:Y:S01]  /*7b70*/  IMAD.U32 R203, R221, 0x10000, RZ ;  /* 0x00010000ddcb7824 */ /* 0x000fe200078e00ff */
[----:B------:R-:W-:Y:S01]  /*7b80*/  MOV R221, R199 ;  /* 0x000000c700dd7202 */ /* 0x000fe20000000f00 */
[----:B------:R-:W-:Y:S01]  /*7b90*/  IMAD R127, R212, UR45, R127 ;  /* 0x0000002dd47f7c24 */ /* 0x000fe2000f8e027f */
[----:B------:R-:W-:Y:S01]  /*7ba0*/  PRMT R217, R220, 0x8880, RZ ;  /* 0x00008880dcd97816 */ /* 0x000fe200000000ff */
[----:B------:R-:W-:Y:S01]  /*7bb0*/  IMAD R130, R130, UR37, RZ ;  /* 0x0000002582827c24 */ /* 0x000fe2000f8e02ff */
[C---:B------:R-:W-:Y:S01]  /*7bc0*/  SHF.L.U32 R215, R220.reuse, 0x10, RZ ;  /* 0x00000010dcd77819 */ /* 0x040fe200000006ff */
[----:B------:R-:W-:Y:S01]  /*7bd0*/  IMAD R128, R185, UR45, R128 ;  /* 0x0000002db9807c24 */ /* 0x000fe2000f8e0280 */
[----:B------:R-:W-:Y:S01]  /*7be0*/  MOV R185, R252 ;  /* 0x000000fc00b97202 */ /* 0x000fe20000000f00 */
[----:B------:R-:W-:Y:S01]  /*7bf0*/  IMAD R131, R131, UR37, RZ ;  /* 0x0000002583837c24 */ /* 0x000fe2000f8e02ff */
[----:B------:R-:W-:Y:S01]  /*7c00*/  SHF.L.U32 R211, R220, 0x8, RZ ;  /* 0x00000008dcd37819 */ /* 0x000fe200000006ff */
[----:B------:R-:W-:Y:S01]  /*7c10*/  IMAD.U32 R246, R241, 0x10000, RZ ;  /* 0x00010000f1f67824 */ /* 0x000fe200078e00ff */
[----:B------:R-:W-:Y:S01]  /*7c20*/  MOV R241, R221 ;  /* 0x000000dd00f17202 */ /* 0x000fe20000000f00 */
[----:B------:R-:W-:Y:S01]  /*7c30*/  IMAD R129, R166, UR45, R129 ;  /* 0x0000002da6817c24 */ /* 0x000fe2000f8e0281 */
[----:B------:R-:W-:Y:S01]  /*7c40*/  SHF.R.S32.HI R166, RZ, 0x18, R249 ;  /* 0x00000018ffa67819 */ /* 0x000fe200000114f9 */
[----:B------:R-:W-:Y:S01]  /*7c50*/  IMAD R132, R132, UR37, RZ ;  /* 0x0000002584847c24 */ /* 0x000fe2000f8e02ff */
[----:B------:R-:W-:Y:S01]  /*7c60*/  MOV R186, R241 ;  /* 0x000000f100ba7202 */ /* 0x000fe20000000f00 */
[----:B------:R-:W-:Y:S01]  /*7c70*/  IMAD R130, R167, UR45, R130 ;  /* 0x0000002da7827c24 */ /* 0x000fe2000f8e0282 */
[----:B------:R-:W-:Y:S01]  /*7c80*/  SHF.R.S32.HI R167, RZ, 0x18, R248 ;  /* 0x00000018ffa77819 */ /* 0x000fe200000114f8 */
[----:B------:R-:W-:Y:S01]  /*7c90*/  IMAD R133, R133, UR37, RZ ;  /* 0x0000002585857c24 */ /* 0x000fe2000f8e02ff */
[----:B------:R-:W-:Y:S01]  /*7ca0*/  SHF.R.S32.HI R196, RZ, 0x18, R220 ;  /* 0x00000018ffc47819 */ /* 0x000fe200000114dc */
[----:B------:R-:W-:Y:S01]  /*7cb0*/  IMAD R131, R214, UR45, R131 ;  /* 0x0000002dd6837c24 */ /* 0x000fe2000f8e0283 */
[----:B------:R-:W-:Y:S01]  /*7cc0*/  PRMT R199, R222, 0x8880, RZ ;  /* 0x00008880dec77816 */ /* 0x000fe200000000ff */
[----:B------:R-:W-:Y:S01]  /*7cd0*/  IMAD R134, R134, UR37, RZ ;  /* 0x0000002586867c24 */ /* 0x000fe2000f8e02ff */
[----:B------:R-:W-:Y:S01]  /*7ce0*/  SHF.L.U32 R197, R222, 0x10, RZ ;  /* 0x00000010dec57819 */ /* 0x000fe200000006ff */
[----:B------:R-:W-:Y:S01]  /*7cf0*/  IMAD R132, R185, UR45, R132 ;  /* 0x0000002db9847c24 */ /* 0x000fe2000f8e0284 */
[----:B------:R-:W-:Y:S01]  /*7d00*/  MOV R185, R186 ;  /* 0x000000ba00b97202 */ /* 0x000fe20000000f00 */
[----:B------:R-:W-:Y:S01]  /*7d10*/  IMAD R135, R135, UR37, RZ ;  /* 0x0000002587877c24 */ /* 0x000fe2000f8e02ff */
[----:B------:R-:W-:Y:S01]  /*7d20*/  SHF.R.S32.HI R186, RZ, 0x18, R168 ;  /* 0x00000018ffba7819 */ /* 0x000fe200000114a8 */
[----:B------:R-:W-:Y:S01]  /*7d30*/  IMAD R133, R166, UR45, R133 ;  /* 0x0000002da6857c24 */ /* 0x000fe2000f8e0285 */
[----:B------:R-:W-:Y:S01]  /*7d40*/  PRMT R166, R236, 0x8880, RZ ;  /* 0x00008880eca67816 */ /* 0x000fe200000000ff */
[----:B------:R-:W-:Y:S01]  /*7d50*/  IMAD R104, R104, UR37, RZ ;  /* 0x0000002568687c24 */ /* 0x000fe2000f8e02ff */
[----:B------:R-:W-:Y:S01]  /*7d60*/  PRMT R193, R223, 0x8880, RZ ;  /* 0x00008880dfc17816 */ /* 0x000fe200000000ff */
[----:B------:R-:W-:Y:S01]  /*7d70*/  IMAD R134, R167, UR45, R134 ;  /* 0x0000002da7867c24 */ /* 0x000fe2000f8e0286 */
[----:B------:R-:W-:Y:S01]  /*7d80*/  SHF.R.S32.HI R167, RZ, 0x18, R178 ;  /* 0x00000018ffa77819 */ /* 0x000fe200000114b2 */
[----:B------:R-:W-:Y:S01]  /*7d90*/  IMAD R135, R216, UR45, R135 ;  /* 0x0000002dd8877c24 */ /* 0x000fe2000f8e0287 */
[----:B------:R-:W-:Y:S01]  /*7da0*/  MOV R178, R166 ;  /* 0x000000a600b27202 */ /* 0x000fe20000000f00 */
[----:B------:R-:W-:Y:S01]  /*7db0*/  IMAD R105, R105, UR37, RZ ;  /* 0x0000002569697c24 */ /* 0x000fe2000f8e02ff */
[----:B------:R-:W-:Y:S01]  /*7dc0*/  SHF.R.S32.HI R166, RZ, 0x18, R174 ;  /* 0x00000018ffa67819 */ /* 0x000fe200000114ae */
[----:B------:R-:W-:Y:S01]  /*7dd0*/  IMAD R104, R185, UR45, R104 ;  /* 0x0000002db9687c24 */ /* 0x000fe2000f8e0268 */
[----:B------:R-:W-:Y:S01]  /*7de0*/  MOV R185, R176 ;  /* 0x000000b000b97202 */ /* 0x000fe20000000f00 */
[----:B------:R-:W-:Y:S01]  /*7df0*/  IMAD R106, R106, UR37, RZ ;  /* 0x000000256a6a7c24 */ /* 0x000fe2000f8e02ff */
[----:B------:R-:W-:Y:S01]  /*7e00*/  I2IP.S8.S32.SAT R176, R15, R14, R16 ;  /* 0x0000000e0fb07239 */ /* 0x000fe20000001410 */
[----:B------:R-:W-:Y:S01]  /*7e10*/  IMAD R107, R107, UR37, RZ ;  /* 0x000000256b6b7c24 */ /* 0x000fe2000f8e02ff */
[----:B------:R-:W-:Y:S01]  /*7e20*/  SHF.R.S32.HI R200, RZ, 0x18, R222 ;  /* 0x00000018ffc87819 */ /* 0x000fe200000114de */
[----:B------:R-:W-:Y:S01]  /*7e30*/  IMAD R105, R186, UR45, R105 ;  /* 0x0000002dba697c24 */ /* 0x000fe2000f8e0269 */
[----:B------:R-:W-:Y:S01]  /*7e40*/  SHF.R.S32.HI R186, RZ, 0x18, R244 ;  /* 0x00000018ffba7819 */ /* 0x000fe200000114f4 */
[----:B------:R-:W-:Y:S01]  /*7e50*/  IMAD R108, R108, UR37, RZ ;  /* 0x000000256c6c7c24 */ /* 0x000fe2000f8e02ff */
[----:B------:R-:W-:Y:S01]  /*7e60*/  SHF.L.U32 R191, R223, 0x10, RZ ;  /* 0x00000010dfbf7819 */ /* 0x000fe200000006ff */
[----:B------:R-:W-:Y:S01]  /*7e70*/  IMAD R106, R167, UR45, R106 ;  /* 0x0000002da76a7c24 */ /* 0x000fe2000f8e026a */
[----:B------:R-:W-:Y:S01]  /*7e80*/  SHF.R.S32.HI R167, RZ, 0x18, R170 ;  /* 0x00000018ffa77819 */ /* 0x000fe200000114aa */
[----:B------:R-:W-:Y:S01]  /*7e90*/  IMAD R109, R109, UR37, RZ ;  /* 0x000000256d6d7c24 */ /* 0x000fe2000f8e02ff */
[----:B------:R-:W-:Y:S01]  /*7ea0*/  PRMT R170, R232, 0x8880, RZ ;  /* 0x00008880e8aa7816 */ /* 0x000fe200000000ff */
[----:B------:R-:W-:Y:S01]  /*7eb0*/  IMAD R107, R190, UR45, R107 ;  /* 0x0000002dbe6b7c24 */ /* 0x000fe2000f8e026b */
[----:B------:R-:W-:Y:S01]  /*7ec0*/  SHF.L.U32 R189, R223, 0x8, RZ ;  /* 0x00000008dfbd7819 */ /* 0x000fe200000006ff */
[----:B------:R-:W-:Y:S01]  /*7ed0*/  IMAD R110, R110, UR37, RZ ;  /* 0x000000256e6e7c24 */ /* 0x000fe2000f8e02ff */
[----:B------:R-:W-:Y:S01]  /*7ee0*/  SHF.R.S32.HI R220, RZ, 0x18, R223 ;  /* 0x00000018ffdc7819 */ /* 0x000fe200000114df */
[----:B------:R-:W-:Y:S01]  /*7ef0*/  IMAD R108, R185, UR45, R108 ;  /* 0x0000002db96c7c24 */ /* 0x000fe2000f8e026c */
[----:B------:R-:W-:Y:S01]  /*7f00*/  MOV R185, R162 ;  /* 0x000000a200b97202 */ /* 0x000fe20000000f00 */
[----:B------:R-:W-:Y:S01]  /*7f10*/  IMAD R111, R111, UR37, RZ ;  /* 0x000000256f6f7c24 */ /* 0x000fe2000f8e02ff */
[----:B------:R-:W-:Y:S01]  /*7f20*/  SHF.L.U32 R162, R232, 0x10, RZ ;  /* 0x00000010e8a27819 */ /* 0x000fe200000006ff */
        /* <DEDUP_REMOVED lines=13> */
[----:B------:R-:W-:Y:S01]  /*8000*/  PRMT R213, R243, 0x8880, RZ ;  /* 0x00008880f3d57816 */ /* 0x000fe200000000ff */
[----:B------:R-:W-:Y:S01]  /*8010*/  IMAD R115, R115, UR37, RZ ;  /* 0x0000002573737c24 */ /* 0x000fe2000f8e02ff */
[----:B------:R-:W-:Y:S01]  /*8020*/  SHF.R.S32.HI R206, RZ, 0x18, R242 ;  /* 0x00000018ffce7819 */ /* 0x000fe200000114f2 */
[----:B------:R-:W-:Y:S01]  /*8030*/  IMAD R113, R166, UR45, R113 ;  /* 0x0000002da6717c24 */ /* 0x000fe2000f8e0271 */
[----:B------:R-:W-:Y:S01]  /*8040*/  SHF.R.S32.HI R166, RZ, 0x18, R232 ;  /* 0x00000018ffa67819 */ /* 0x000fe200000114e8 */
[----:B------:R-:W-:Y:S01]  /*8050*/  IMAD R116, R116, UR37, RZ ;  /* 0x0000002574747c24 */ /* 0x000fe2000f8e02ff */
[----:B------:R-:W-:Y:S01]  /*8060*/  PRMT R232, R235, 0x8880, RZ ;  /* 0x00008880ebe87816 */ /* 0x000fe200000000ff */
[----:B------:R-:W-:Y:S01]  /*8070*/  IMAD.MOV.U32 R185, RZ, RZ, R245 ;  /* 0x000000ffffb97224 */ /* 0x000fe200078e00f5 */
[----:B------:R-:W-:Y:S01]  /*8080*/  SHF.L.U32 R209, R243, 0x10, RZ ;  /* 0x00000010f3d17819 */ /* 0x000fe200000006ff */
[----:B------:R-:W-:Y:S01]  /*8090*/  IMAD R114, R167, UR45, R114 ;  /* 0x0000002da7727c24 */ /* 0x000fe2000f8e0272 */
[----:B------:R-:W-:Y:S01]  /*80a0*/  SHF.L.U32 R167, R235, 0x8, RZ ;  /* 0x00000008eba77819 */ /* 0x000fe200000006ff */
[----:B------:R-:W-:Y:S01]  /*80b0*/  IMAD R115, R194, UR45, R115 ;  /* 0x0000002dc2737c24 */ /* 0x000fe2000f8e0273 */
[----:B------:R-:W-:Y:S01]  /*80c0*/  SHF.L.U32 R207, R243, 0x8, RZ ;  /* 0x00000008f3cf7819 */ /* 0x000fe200000006ff */
[----:B------:R-:W-:Y:S01]  /*80d0*/  IMAD R116, R185, UR45, R116 ;  /* 0x0000002db9747c24 */ /* 0x000fe2000f8e0274 */
[----:B------:R-:W-:Y:S01]  /*80e0*/  SHF.L.U32 R185, R235, 0x10, RZ ;  /* 0x00000010ebb97819 */ /* 0x000fe200000006ff */
[----:B------:R-:W-:Y:S01]  /*80f0*/  IMAD R117, R117, UR37, RZ ;  /* 0x0000002575757c24 */ /* 0x000fe2000f8e02ff */
[----:B------:R-:W-:Y:S01]  /*8100*/  I2IP.S8.S32.SAT R235, R13, R12, RZ ;  /* 0x0000000c0deb7239 */ /* 0x000fe200000014ff */
[----:B------:R-:W-:Y:S01]  /*8110*/  IMAD.SHL.U32 R195, R222, 0x100, RZ ;  /* 0x00000100dec37824 */ /* 0x000fe200078e00ff */
[----:B------:R-:W-:Y:S01]  /*8120*/  PRMT R184, R224, 0x8880, RZ ;  /* 0x00008880e0b87816 */ /* 0x000fe200000000ff */
[----:B------:R-:W-:Y:S01]  /*8130*/  IMAD R117, R186, UR45, R117 ;  /* 0x0000002dba757c24 */ /* 0x000fe2000f8e0275 */
[----:B------:R-:W-:Y:S01]  /*8140*/  I2IP.S8.S32.SAT R174, R11, R10, R235 ;  /* 0x0000000a0bae7239 */ /* 0x000fe200000014eb */
[----:B------:R-:W-:Y:S01]  /*8150*/  IMAD.U32 R221, R242, 0x10000, RZ ;  /* 0x00010000f2dd7824 */ /* 0x000fe200078e00ff */
[----:B------:R-:W-:Y:S01]  /*8160*/  SHF.R.S32.HI R222, RZ, 0x18, R243 ;  /* 0x00000018ffde7819 */ /* 0x000fe200000114f3 */
[C---:B------:R-:W-:Y:S01]  /*8170*/  IMAD.U32 R180, R225.reuse, 0x10000, RZ ;  /* 0x00010000e1b47824 */ /* 0x040fe200078e00ff */
[----:B------:R-:W-:Y:S01]  /*8180*/  SHF.L.U32 R183, R224, 0x10, RZ ;  /* 0x00000010e0b77819 */ /* 0x000fe200000006ff */
[----:B------:R-:W-:Y:S01]  /*8190*/  IMAD.SHL.U32 R177, R236, 0x100, RZ ;  /* 0x00000100ecb17824 */ /* 0x000fe200078e00ff */
[----:B------:R-:W-:Y:S01]  /*81a0*/  SHF.L.U32 R182, R224, 0x8, RZ ;  /* 0x00000008e0b67819 */ /* 0x000fe200000006ff */
        /* <DEDUP_REMOVED lines=10> */
[----:B------:R-:W-:Y:S01]  /*8250*/  IMAD.SHL.U32 R225, R227, 0x100, RZ ;  /* 0x00000100e3e17824 */ /* 0x000fe200078e00ff */
[C---:B------:R-:W-:Y:S01]  /*8260*/  SHF.L.U32 R173, R226.reuse, 0x10, RZ ;  /* 0x00000010e2ad7819 */ /* 0x040fe200000006ff */
        /* <DEDUP_REMOVED lines=16> */
[----:B------:R-:W-:Y:S01]  /*8370*/  IMAD.U32 R236, R239, 0x10000, RZ ;  /* 0x00010000efec7824 */ /* 0x000fe200078e00ff */
        /* <DEDUP_REMOVED lines=8> */
[C---:B------:R-:W-:Y:S01]  /*8400*/  SHF.L.U32 R249, R238.reuse, 0x10, RZ ;  /* 0x00000010eef97819 */ /* 0x040fe200000006ff */
        /* <DEDUP_REMOVED lines=9> */
[----:B------:R-:W-:Y:S01]  /*84a0*/  SHF.R.S32.HI R226, RZ, 0x18, R239 ;  /* 0x00000018ffe27819 */ /* 0x000fe200000114ef */
[----:B------:R-:W-:Y:S01]  /*84b0*/  IMAD R75, R75, UR37, RZ ;  /* 0x000000254b4b7c24 */ /* 0x000fe2000f8e02ff */
[C---:B------:R-:W-:Y:S01]  /*84c0*/  PRMT R250, R233.reuse, 0x8880, RZ ;  /* 0x00008880e9fa7816 */ /* 0x040fe200000000ff */
[----:B------:R-:W-:Y:S01]  /*84d0*/  IMAD R76, R76, UR37, RZ ;  /* 0x000000254c4c7c24 */ /* 0x000fe2000f8e02ff */
[----:B------:R-:W-:Y:S01]  /*84e0*/  SHF.L.U32 R245, R233, 0x10, RZ ;  /* 0x00000010e9f57819 */ /* 0x000fe200000006ff */
[----:B------:R-:W-:Y:S01]  /*84f0*/  IMAD R77, R77, UR37, RZ ;  /* 0x000000254d4d7c24 */ /* 0x000fe2000f8e02ff */
[----:B------:R-:W-:Y:S01]  /*8500*/  SHF.L.U32 R244, R233, 0x8, RZ ;  /* 0x00000008e9f47819 */ /* 0x000fe200000006ff */
[----:B------:R-:W-:Y:S01]  /*8510*/  IMAD R78, R78, UR37, RZ ;  /* 0x000000254e4e7c24 */ /* 0x000fe2000f8e02ff */
[----:B------:R-:W-:Y:S01]  /*8520*/  SHF.R.S32.HI R186, RZ, 0x18, R233 ;  /* 0x00000018ffba7819 */ /* 0x000fe200000114e9 */
[----:B------:R-:W-:Y:S01]  /*8530*/  IMAD R79, R79, UR37, RZ ;  /* 0x000000254f4f7c24 */ /* 0x000fe2000f8e02ff */
[----:B------:R-:W-:Y:S01]  /*8540*/  I2IP.S8.S32.SAT R4, R5, R4, RZ ;  /* 0x0000000405047239 */ /* 0x000fe200000014ff */
[----:B------:R-:W-:Y:S01]  /*8550*/  IMAD R80, R80, UR37, RZ ;  /* 0x0000002550507c24 */ /* 0x000fe2000f8e02ff */
[C---:B------:R-:W-:Y:S01]  /*8560*/  PRMT R239, R234.reuse, 0x8880, RZ ;  /* 0x00008880eaef7816 */ /* 0x040fe200000000ff */
[----:B------:R-:W-:Y:S01]  /*8570*/  IMAD R81, R81, UR37, RZ ;  /* 0x0000002551517c24 */ /* 0x000fe2000f8e02ff */
[----:B------:R-:W-:Y:S01]  /*8580*/  SHF.L.U32 R233, R234, 0x8, RZ ;  /* 0x00000008eae97819 */ /* 0x000fe200000006ff */
[----:B------:R-:W-:Y:S01]  /*8590*/  IMAD R82, R82, UR37, RZ ;  /* 0x0000002552527c24 */ /* 0x000fe2000f8e02ff */
[----:B------:R-:W-:Y:S01]  /*85a0*/  SHF.R.S32.HI R190, RZ, 0x18, R234 ;  /* 0x00000018ffbe7819 */ /* 0x000fe200000114ea */
[----:B------:R-:W-:Y:S01]  /*85b0*/  IMAD R83, R83, UR37, RZ ;  /* 0x0000002553537c24 */ /* 0x000fe2000f8e02ff */
[----:B------:R-:W-:Y:S01]  /*85c0*/  I2IP.S8.S32.SAT R234, R9, R8, RZ ;  /* 0x0000000809ea7239 */ /* 0x000fe200000014ff */
[----:B------:R-:W-:Y:S01]  /*85d0*/  IMAD R84, R84, UR37, RZ ;  /* 0x0000002554547c24 */ /* 0x000fe2000f8e02ff */
[----:B------:R-:W-:Y:S01]  /*85e0*/  I2IP.S8.S32.SAT R20, R21, R20, RZ ;  /* 0x0000001415147239 */ /* 0x000fe200000014ff */
[----:B------:R-:W-:Y:S01]  /*85f0*/  IMAD R85, R85, UR37, RZ ;  /* 0x0000002555557c24 */ /* 0x000fe2000f8e02ff */
[----:B------:R-:W-:Y:S01]  /*8600*/  I2IP.S8.S32.SAT R0, R3, R0, R4 ;  /* 0x0000000003007239 */ /* 0x000fe20000001404 */
[----:B------:R-:W-:Y:S01]  /*8610*/  IMAD R86, R86, UR37, RZ ;  /* 0x0000002556567c24 */ /* 0x000fe2000f8e02ff */
[----:B------:R-:W-:Y:S01]  /*8620*/  I2IP.S8.S32.SAT R194, R7, R6, R234 ;  /* 0x0000000607c27239 */ /* 0x000fe200000014ea */
[----:B------:R-:W-:Y:S01]  /*8630*/  IMAD R87, R87, UR37, RZ ;  /* 0x0000002557577c24 */ /* 0x000fe2000f8e02ff */
[----:B------:R-:W-:Y:S01]  /*8640*/  I2IP.S8.S32.SAT R3, R19, R18, R20 ;  /* 0x0000001213037239 */ /* 0x000fe20000001414 */
[----:B------:R-:W-:Y:S01]  /*8650*/  IMAD R56, R56, UR37, RZ ;  /* 0x0000002538387c24 */ /* 0x000fe2000f8e02ff */
[----:B------:R-:W-:Y:S01]  /*8660*/  I2IP.S8.S32.SAT R150, R151, R150, RZ ;  /* 0x0000009697967239 */ /* 0x000fe200000014ff */
[----:B------:R-:W-:Y:S01]  /*8670*/  IMAD R57, R57, UR37, RZ ;  /* 0x0000002539397c24 */ /* 0x000fe2000f8e02ff */
[----:B------:R-:W-:Y:S01]  /*8680*/  MOV R151, R176 ;  /* 0x000000b000977202 */ /* 0x000fe20000000f00 */
[----:B------:R-:W-:Y:S01]  /*8690*/  IMAD R58, R58, UR37, RZ ;  /* 0x000000253a3a7c24 */ /* 0x000fe2000f8e02ff */
[----:B------:R-:W-:Y:S01]  /*86a0*/  I2IP.S8.S32.SAT R235, R157, R156, RZ ;  /* 0x0000009c9deb7239 */ /* 0x000fe200000014ff */
[----:B------:R-:W-:Y:S01]  /*86b0*/  IMAD R59, R59, UR37, RZ ;  /* 0x000000253b3b7c24 */ /* 0x000fe2000f8e02ff */
[----:B------:R-:W-:Y:S01]  /*86c0*/  I2IP.S8.S32.SAT R160, R161, R160, RZ ;  /* 0x000000a0a1a07239 */ /* 0x000fe200000014ff */
        /* <DEDUP_REMOVED lines=15> */
[----:B------:R-:W-:Y:S01]  /*87c0*/  I2IP.S8.S32.SAT R106, R107, R106, RZ ;  /* 0x0000006a6b6a7239 */ /* 0x000fe200000014ff */
[----:B------:R-:W-:Y:S01]  /*87d0*/  IMAD R68, R68, UR37, RZ ;  /* 0x0000002544447c24 */ /* 0x000fe2000f8e02ff */
[----:B------:R-:W-:Y:S01]  /*87e0*/  SHF.R.S32.HI R121, RZ, 0x18, R187 ;  /* 0x00000018ff797819 */ /* 0x000fe200000114bb */
[----:B------:R-:W-:Y:S01]  /*87f0*/  IMAD R69, R69, UR37, RZ ;  /* 0x0000002545457c24 */ /* 0x000fe2000f8e02ff */
[----:B------:R-:W-:Y:S01]  /*8800*/  I2IP.S8.S32.SAT R145, R125, R124, R126 ;  /* 0x0000007c7d917239 */ /* 0x000fe2000000147e */
[----:B------:R-:W-:Y:S01]  /*8810*/  IMAD R70, R70, UR37, RZ ;  /* 0x0000002546467c24 */ /* 0x000fe2000f8e02ff */
[----:B------:R-:W-:Y:S01]  /*8820*/  I2IP.S8.S32.SAT R110, R111, R110, RZ ;  /* 0x0000006e6f6e7239 */ /* 0x000fe200000014ff */
[----:B------:R-:W-:Y:S01]  /*8830*/  IMAD R118, R121, UR45, R118 ;  /* 0x0000002d79767c24 */ /* 0x000fe2000f8e0276 */
[----:B------:R-:W-:Y:S01]  /*8840*/  MOV R107, R205 ;  /* 0x000000cd006b7202 */ /* 0x000fe20000000f00 */
[----:B------:R-:W-:Y:S01]  /*8850*/  IMAD R119, R218, UR45, R119 ;  /* 0x0000002dda777c24 */ /* 0x000fe2000f8e0277 */
[----:B------:R-:W-:Y:S01]  /*8860*/  I2IP.S8.S32.SAT R121, R109, R108, R110 ;  /* 0x0000006c6d797239 */ /* 0x000fe2000000146e */
        /* <DEDUP_REMOVED lines=11> */
[----:B------:R-:W-:Y:S01]  /*8920*/  I2IP.S8.S32.SAT R161, R143, R142, RZ ;  /* 0x0000008e8fa17239 */ /* 0x000fe200000014ff */
[----:B------:R-:W-:Y:S01]  /*8930*/  IMAD R45, R45, UR37, RZ ;  /* 0x000000252d2d7c24 */ /* 0x000fe2000f8e02ff */
[----:B------:R-:W-:Y:S01]  /*8940*/  PRMT R160, R228, 0x8880, RZ ;  /* 0x00008880e4a07816 */ /* 0x000fe200000000ff */
        /* <DEDUP_REMOVED lines=37> */
[----:B------:R-:W-:Y:S01]  /*8ba0*/  MOV R150, R174 ;  /* 0x000000ae00967202 */ /* 0x000fe20000000f00 */
        /* <DEDUP_REMOVED lines=9> */
[----:B------:R-:W2:Y:S01]  /*8c40*/  S2R R176, SR_TID.X ;  /* 0x0000000000b07919 */ /* 0x000ea20000002100 */
[----:B------:R-:W-:Y:S01]  /*8c50*/  IMAD.MOV.U32 R153, RZ, RZ, R22 ;  /* 0x000000ffff997224 */ /* 0x000fe200078e0016 */
[----:B------:R-:W-:Y:S01]  /*8c60*/  SHF.L.U32 R22, R228, 0x8, RZ ;  /* 0x00000008e4167819 */ /* 0x000fe200000006ff */
[----:B------:R-:W-:Y:S01]  /*8c70*/  UMOV UR76, 0x400 ;  /* 0x00000400004c7882 */ /* 0x000fe20000000000 */
[----:B------:R-:W-:Y:S01]  /*8c80*/  SHF.L.U32 R228, R230, 0x8, RZ ;  /* 0x00000008e6e47819 */ /* 0x000fe200000006ff */
[----:B------:R-:W-:Y:S01]  /*8c90*/  IMAD R38, R38, UR37, RZ ;  /* 0x0000002526267c24 */ /* 0x000fe2000f8e02ff */
[----:B------:R-:W3:Y:S01]  /*8ca0*/  LDTM.x16 R4, tmem[UR4+0xa0] ;  /* 0x0000a004000479ee */ /* 0x000ee20008240000 */
[----:B------:R-:W-:Y:S01]  /*8cb0*/  NOP ;  /* 0x0000000000007918 */ /* 0x000fe20000000000 */
[----:B------:R-:W-:Y:S01]  /*8cc0*/  IMAD.U32 R229, R230, 0x10000, RZ ;  /* 0x00010000e6e57824 */ /* 0x000fe200078e00ff */
[----:B------:R-:W-:Y:S01]  /*8cd0*/  MOV R230, R194 ;  /* 0x000000c200e67202 */ /* 0x000fe20000000f00 */
[----:B------:R-:W-:Y:S01]  /*8ce0*/  IMAD R39, R39, UR37, RZ ;  /* 0x0000002527277c24 */ /* 0x000fe2000f8e02ff */
[----:B------:R-:W-:Y:S01]  /*8cf0*/  SHF.R.S32.HI R194, RZ, 0x18, R231 ;  /* 0x00000018ffc27819 */ /* 0x000fe200000114e7 */
[----:B------:R-:W-:Y:S01]  /*8d00*/  IMAD.MOV.U32 R231, RZ, RZ, R0 ;  /* 0x000000ffffe77224 */ /* 0x000fe200078e0000 */
[----:B------:R-:W-:Y:S01]  /*8d10*/  MOV R149, R230 ;  /* 0x000000e600957202 */ /* 0x000fe20000000f00 */
[----:B------:R-:W-:Y:S03]  /*8d20*/  BSSY.RECONVERGENT B0, `(.L_x_95) ;  /* 0x0000141000007945 */ /* 0x000fe60003800200 */
[----:B------:R-:W-:Y:S01]  /*8d30*/  MOV R148, R231 ;  /* 0x000000e700947202 */ /* 0x000fe20000000f00 */
[----:B---3--:R-:W-:Y:S01]  /*8d40*/  IMAD R0, R4, UR37, RZ ;  /* 0x0000002504007c24 */ /* 0x008fe2000f8e02ff */
[----:B-1----:R-:W-:Y:S01]  /*8d50*/  ULEA UR76, UR5, UR76, 0x18 ;  /* 0x0000004c054c7291 */ /* 0x002fe2000f8ec0ff */
[----:B--2---:R-:W-:Y:S02]  /*8d60*/  IMAD.SHL.U32 R120, R176, 0x10, RZ ;  /* 0x00000010b0787824 */ /* 0x004fe400078e00ff */
[----:B------:R-:W-:Y:S01]  /*8d70*/  IMAD R3, R5, UR37, RZ ;  /* 0x0000002505037c24 */ /* 0x000fe2000f8e02ff */
[----:B------:R-:W-:Y:S01]  /*8d80*/  ULEA UR6, UR44, UR76, 0x3 ;  /* 0x0000004c2c067291 */ /* 0x000fe2000f8e18ff */
[----:B------:R-:W-:Y:S01]  /*8d90*/  IMAD R4, R8, UR37, RZ ;  /* 0x0000002508047c24 */ /* 0x000fe2000f8e02ff */
[----:B------:R-:W-:Y:S01]  /*8da0*/  LOP3.LUT R124, R120, 0x7f0, RZ, 0xc0, !PT ;  /* 0x000007f0787c7812 */ /* 0x000fe200078ec0ff */
[----:B------:R-:W-:Y:S01]  /*8db0*/  IMAD R5, R9, UR37, RZ ;  /* 0x0000002509057c24 */ /* 0x000fe2000f8e02ff */
[----:B------:R-:W-:Y:S01]  /*8dc0*/  I2IP.S8.S32.SAT R120, R105, R104, R106 ;  /* 0x0000006869787239 */ /* 0x000fe2000000146a */
[----:B------:R-:W-:Y:S01]  /*8dd0*/  UIADD3 UR6, UPT, UPT, UR6, 0x90, URZ ;  /* 0x0000009006067890 */ /* 0x000fe2000fffe0ff */
[----:B------:R-:W-:Y:S01]  /*8de0*/  MOV R105, R217 ;  /* 0x000000d900697202 */ /* 0x000fe20000000f00 */
[----:B------:R-:W-:Y:S01]  /*8df0*/  IMAD R8, R12, UR37, RZ ;  /* 0x000000250c087c24 */ /* 0x000fe2000f8e02ff */
[----:B------:R-:W-:Y:S01]  /*8e00*/  SHF.R.S32.HI R104, RZ, 0x18, R215 ;  /* 0x00000018ff687819 */ /* 0x000fe200000114d7 */
[----:B------:R-:W-:Y:S01]  /*8e10*/  UPRMT UR6, UR5, 0x654, UR6 ;  /* 0x0000065405067896 */ /* 0x000fe20008000006 */
[----:B------:R-:W-:Y:S02]  /*8e20*/  IMAD R9, R13, UR37, RZ ;  /* 0x000000250d097c24 */ /* 0x000fe4000f8e02ff */
[----:B------:R-:W-:Y:S01]  /*8e30*/  IMAD R88, R105, UR45, R88 ;  /* 0x0000002d69587c24 */ /* 0x000fe2000f8e0258 */
[----:B------:R-:W-:Y:S01]  /*8e40*/  SHF.R.S32.HI R105, RZ, 0x18, R211 ;  /* 0x00000018ff697819 */ /* 0x000fe200000114d3 */
[----:B------:R-:W-:Y:S01]  /*8e50*/  IMAD R89, R104, UR45, R89 ;  /* 0x0000002d68597c24 */ /* 0x000fe2000f8e0259 */
[----:B------:R-:W-:Y:S01]  /*8e60*/  SHF.R.S32.HI R104, RZ, 0x18, R203 ;  /* 0x00000018ff687819 */ /* 0x000fe200000114cb */
[----:B------:R-:W-:Y:S02]  /*8e70*/  IMAD R12, R16, UR37, RZ ;  /* 0x00000025100c7c24 */ /* 0x000fe4000f8e02ff */
[----:B------:R-:W-:Y:S01]  /*8e80*/  IMAD R90, R105, UR45, R90 ;  /* 0x0000002d695a7c24 */ /* 0x000fe2000f8e025a */
[----:B------:R-:W-:Y:S01]  /*8e90*/  MOV R105, R199 ;  /* 0x000000c700697202 */ /* 0x000fe20000000f00 */
[----:B------:R-:W-:Y:S01]  /*8ea0*/  IMAD R91, R196, UR45, R91 ;  /* 0x0000002dc45b7c24 */ /* 0x000fe2000f8e025b */
[----:B------:R-:W-:Y:S01]  /*8eb0*/  SYNCS.ARRIVE.TRANS64.RED.A1T0 RZ, [UR6], RZ ;  /* 0x000000ffffff79a7 */ /* 0x000fe20008100406 */
[----:B------:R-:W-:Y:S01]  /*8ec0*/  IMAD R92, R107, UR45, R92 ;  /* 0x0000002d6b5c7c24 */ /* 0x000fe2000f8e025c */
[----:B------:R1:W-:Y:S01]  /*8ed0*/  STS.128 [R124+UR76+0x5900], R148 ;  /* 0x005900947c007988 */ /* 0x0003e20008000c4c */
[----:B------:R-:W-:Y:S01]  /*8ee0*/  IMAD R93, R104, UR45, R93 ;  /* 0x0000002d685d7c24 */ /* 0x000fe2000f8e025d */
[----:B------:R-:W-:Y:S01]  /*8ef0*/  SHF.R.S32.HI R104, RZ, 0x18, R197 ;  /* 0x00000018ff687819 */ /* 0x000fe200000114c5 */
[----:B------:R-:W-:Y:S01]  /*8f00*/  IMAD R94, R109, UR45, R94 ;  /* 0x0000002d6d5e7c24 */ /* 0x000fe2000f8e025e */
[----:B------:R-:W-:Y:S01]  /*8f10*/  I2IP.S8.S32.SAT R106, R91, R90, RZ ;  /* 0x0000005a5b6a7239 */ /* 0x000fe200000014ff */
[----:B------:R-:W-:Y:S01]  /*8f20*/  IMAD R95, R198, UR45, R95 ;  /* 0x0000002dc65f7c24 */ /* 0x000fe2000f8e025f */
[----:B------:R-:W-:Y:S01]  /*8f30*/  SHF.R.S32.HI R91, RZ, 0x18, R195 ;  /* 0x00000018ff5b7819 */ /* 0x000fe200000114c3 */
[----:B------:R-:W-:Y:S01]  /*8f40*/  IMAD R96, R105, UR45, R96 ;  /* 0x0000002d69607c24 */ /* 0x000fe2000f8e0260 */
[----:B------:R-:W-:Y:S01]  /*8f50*/  SHF.R.S32.HI R90, RZ, 0x18, R191 ;  /* 0x00000018ff5a7819 */ /* 0x000fe200000114bf */
[----:B------:R1:W-:Y:S01]  /*8f60*/  STS.128 [R124+UR76+0x6100], R152 ;  /* 0x006100987c007988 */ /* 0x0003e20008000c4c */
[----:B------:R-:W-:Y:S01]  /*8f70*/  I2IP.S8.S32.SAT R94, R95, R94, RZ ;  /* 0x0000005e5f5e7239 */ /* 0x000fe200000014ff */
[----:B------:R-:W-:Y:S01]  /*8f80*/  IMAD R97, R104, UR45, R97 ;  /* 0x0000002d68617c24 */ /* 0x000fe2000f8e0261 */
[----:B------:R-:W-:Y:S01]  /*8f90*/  MOV R95, R193 ;  /* 0x000000c1005f7202 */ /* 0x000fe20000000f00 */
[----:B------:R-:W-:Y:S01]  /*8fa0*/  IMAD R98, R91, UR45, R98 ;  /* 0x0000002d5b627c24 */ /* 0x000fe2000f8e0262 */
[----:B------:R-:W-:Y:S01]  /*8fb0*/  SHF.R.S32.HI R105, RZ, 0x18, R189 ;  /* 0x00000018ff697819 */ /* 0x000fe200000114bd */
[----:B------:R-:W-:Y:S01]  /*8fc0*/  IMAD R99, R200, UR45, R99 ;  /* 0x0000002dc8637c24 */ /* 0x000fe2000f8e0263 */
[----:B------:R-:W-:Y:S01]  /*8fd0*/  I2IP.S8.S32.SAT R104, R89, R88, R106 ;  /* 0x0000005859687239 */ /* 0x000fe2000000146a */
[----:B------:R-:W-:Y:S01]  /*8fe0*/  IMAD R100, R95, UR45, R100 ;  /* 0x0000002d5f647c24 */ /* 0x000fe2000f8e0264 */
[----:B------:R-:W-:Y:S01]  /*8ff0*/  SHF.R.S32.HI R88, RZ, 0x18, R164 ;  /* 0x00000018ff587819 */ /* 0x000fe200000114a4 */
[----:B------:R-:W-:Y:S01]  /*9000*/  IMAD R101, R90, UR45, R101 ;  /* 0x0000002d5a657c24 */ /* 0x000fe2000f8e0265 */
[----:B------:R-:W-:Y:S01]  /*9010*/  SHF.R.S32.HI R91, RZ, 0x18, R163 ;  /* 0x00000018ff5b7819 */ /* 0x000fe200000114a3 */
[----:B------:R-:W-:Y:S01]  /*9020*/  IMAD R102, R105, UR45, R102 ;  /* 0x0000002d69667c24 */ /* 0x000fe2000f8e0266 */
[----:B------:R-:W-:Y:S01]  /*9030*/  I2IP.S8.S32.SAT R98, R99, R98, RZ ;  /* 0x0000006263627239 */ /* 0x000fe200000014ff */
[----:B------:R-:W-:Y:S01]  /*9040*/  IMAD.MOV.U32 R89, RZ, RZ, R169 ;  /* 0x000000ffff597224 */ /* 0x000fe200078e00a9 */
[----:B------:R-:W-:Y:S01]  /*9050*/  I2IP.S8.S32.SAT R105, R93, R92, R94 ;  /* 0x0000005c5d697239 */ /* 0x000fe2000000145e */
[----:B------:R-:W-:Y:S01]  /*9060*/  IMAD R103, R220, UR45, R103 ;  /* 0x0000002ddc677c24 */ /* 0x000fe2000f8e0267 */
[----:B------:R-:W-:Y:S01]  /*9070*/  I2IP.S8.S32.SAT R106, R97, R96, R98 ;  /* 0x00000060616a7239 */ /* 0x000fe20000001462 */
[----:B------:R-:W-:Y:S01]  /*9080*/  IMAD R72, R89, UR45, R72 ;  /* 0x0000002d59487c24 */ /* 0x000fe2000f8e0248 */
[----:B------:R-:W-:Y:S01]  /*9090*/  MOV R89, R247 ;  /* 0x000000f700597202 */ /* 0x000fe20000000f00 */
[----:B------:R-:W-:Y:S01]  /*90a0*/  IMAD R73, R88, UR45, R73 ;  /* 0x0000002d58497c24 */ /* 0x000fe2000f8e0249 */
[----:B------:R-:W-:Y:S01]  /*90b0*/  SHF.R.S32.HI R88, RZ, 0x18, R246 ;  /* 0x00000018ff587819 */ /* 0x000fe200000114f6 */
[----:B------:R-:W-:Y:S01]  /*90c0*/  IMAD R74, R91, UR45, R74 ;  /* 0x0000002d5b4a7c24 */ /* 0x000fe2000f8e024a */
[----:B------:R-:W-:Y:S01]  /*90d0*/  SHF.R.S32.HI R91, RZ, 0x18, R240 ;  /* 0x00000018ff5b7819 */ /* 0x000fe200000114f0 */
[----:B------:R-:W-:Y:S01]  /*90e0*/  IMAD R75, R202, UR45, R75 ;  /* 0x0000002dca4b7c24 */ /* 0x000fe2000f8e024b */
[----:B------:R-:W-:Y:S01]  /*90f0*/  I2IP.S8.S32.SAT R102, R103, R102, RZ ;  /* 0x0000006667667239 */ /* 0x000fe200000014ff */
        /* <DEDUP_REMOVED lines=27> */
[----:B------:R-:W-:Y:S01]  /*92b0*/  I2IP.S8.S32.SAT R107, R101, R100, R102 ;  /* 0x00000064656b7239 */ /* 0x000fe20000001466 */
[----:B------:R-:W-:Y:S01]  /*92c0*/  IMAD R57, R72, UR45, R57 ;  /* 0x0000002d48397c24 */ /* 0x000fe2000f8e0239 */
[----:B------:R-:W-:Y:S01]  /*92d0*/  SHF.R.S32.HI R72, RZ, 0x18, R180 ;  /* 0x00000018ff487819 */ /* 0x000fe200000114b4 */
[----:B------:R-:W-:Y:S01]  /*92e0*/  IMAD R58, R75, UR45, R58 ;  /* 0x0000002d4b3a7c24 */ /* 0x000fe2000f8e023a */
[----:B------:R-:W-:Y:S01]  /*92f0*/  SHF.R.S32.HI R75, RZ, 0x18, R179 ;  /* 0x00000018ff4b7819 */ /* 0x000fe200000114b3 */
[----:B------:R-:W-:Y:S01]  /*9300*/  IMAD.MOV.U32 R73, RZ, RZ, R181 ;  /* 0x000000ffff497224 */ /* 0x000fe200078e00b5 */
[----:B------:R-:W-:Y:S01]  /*9310*/  I2IP.S8.S32.SAT R86, R87, R86, RZ ;  /* 0x0000005657567239 */ /* 0x000fe200000014ff */
[----:B------:R-:W-:Y:S01]  /*9320*/  IMAD R59, R188, UR45, R59 ;  /* 0x0000002dbc3b7c24 */ /* 0x000fe2000f8e023b */
[----:B------:R-:W-:Y:S01]  /*9330*/  I2IP.S8.S32.SAT R89, R77, R76, R78 ;  /* 0x0000004c4d597239 */ /* 0x000fe2000000144e */
        /* <DEDUP_REMOVED lines=36> */
[----:B------:R-:W-:Y:S01]  /*9580*/  IMAD R45, R56, UR45, R45 ;  /* 0x0000002d382d7c24 */ /* 0x000fe2000f8e022d */
[----:B------:R-:W-:Y:S01]  /*9590*/  I2IP.S8.S32.SAT R58, R43, R42, RZ ;  /* 0x0000002a2b3a7239 */ /* 0x000fe200000014ff */
[----:B------:R-:W-:Y:S01]  /*95a0*/  IMAD R46, R59, UR45, R46 ;  /* 0x0000002d3b2e7c24 */ /* 0x000fe2000f8e022e */
[----:B------:R-:W-:Y:S01]  /*95b0*/  SHF.R.S32.HI R42, RZ, 0x18, R249 ;  /* 0x00000018ff2a7819 */ /* 0x000fe200000114f9 */
[----:B------:R-:W-:Y:S01]  /*95c0*/  IMAD.MOV.U32 R43, RZ, RZ, R252 ;  /* 0x000000ffff2b7224 */ /* 0x000fe200078e00fc */
        /* <DEDUP_REMOVED lines=47> */
[----:B------:R1:W-:Y:S01]  /*98c0*/  STS.128 [R124+UR76+0x8100], R104 ;  /* 0x008100687c007988 */ /* 0x0003e20008000c4c */
[----:B------:R-:W-:Y:S01]  /*98d0*/  SHF.R.S32.HI R29, RZ, 0x18, R137 ;  /* 0x00000018ff1d7819 */ /* 0x000fe20000011489 */
[----:B------:R-:W-:Y:S01]  /*98e0*/  IMAD R36, R25, UR45, R36 ;  /* 0x0000002d19247c24 */ /* 0x000fe2000f8e0224 */
[----:B------:R-:W-:Y:S01]  /*98f0*/  MOV R25, R160 ;  /* 0x000000a000197202 */ /* 0x000fe20000000f00 */
[----:B------:R-:W-:Y:S01]  /*9900*/  IMAD R37, R24, UR45, R37 ;  /* 0x0000002d18257c24 */ /* 0x000fe2000f8e0225 */
[----:B------:R-:W-:Y:S01]  /*9910*/  SHF.R.S32.HI R24, RZ, 0x18, R23 ;  /* 0x00000018ff187819 */ /* 0x000fe20000011417 */
[----:B------:R-:W-:Y:S01]  /*9920*/  IMAD R38, R27, UR45, R38 ;  /* 0x0000002d1b267c24 */ /* 0x000fe2000f8e0226 */
[----:B------:R-:W-:Y:S01]  /*9930*/  SHF.R.S32.HI R27, RZ, 0x18, R22 ;  /* 0x00000018ff1b7819 */ /* 0x000fe20000011416 */
[----:B------:R1:W-:Y:S01]  /*9940*/  STS.128 [R124+UR76+0x8900], R88 ;  /* 0x008900587c007988 */ /* 0x0003e20008000c4c */
[----:B------:R-:W-:Y:S01]  /*9950*/  I2IP.S8.S32.SAT R34, R35, R34, RZ ;  /* 0x0000002223227239 */ /* 0x000fe200000014ff */
[----:B------:R-:W-:Y:S01]  /*9960*/  IMAD R39, R192, UR45, R39 ;  /* 0x0000002dc0277c24 */ /* 0x000fe2000f8e0227 */
[----:B------:R-:W-:Y:S01]  /*9970*/  I2IP.S8.S32.SAT R73, R61, R60, R62 ;  /* 0x0000003c3d497239 */ /* 0x000fe2000000143e */
[----:B------:R-:W-:Y:S01]  /*9980*/  IMAD R6, R6, UR37, RZ ;  /* 0x0000002506067c24 */ /* 0x000fe2000f8e02ff */
[----:B------:R-:W-:Y:S01]  /*9990*/  I2IP.S8.S32.SAT R74, R65, R64, R66 ;  /* 0x00000040414a7239 */ /* 0x000fe20000001442 */
[----:B------:R-:W-:Y:S01]  /*99a0*/  IMAD R0, R25, UR45, R0 ;  /* 0x0000002d19007c24 */ /* 0x000fe2000f8e0200 */
[----:B------:R-:W-:Y:S01]  /*99b0*/  MOV R25, R21 ;  /* 0x0000001500197202 */ /* 0x000fe20000000f00 */
[----:B------:R-:W-:Y:S01]  /*99c0*/  IMAD R7, R7, UR37, RZ ;  /* 0x0000002507077c24 */ /* 0x000fe2000f8e02ff */
[----:B------:R-:W-:Y:S01]  /*99d0*/  I2IP.S8.S32.SAT R38, R39, R38, RZ ;  /* 0x0000002627267239 */ /* 0x000fe200000014ff */
[----:B------:R-:W-:Y:S01]  /*99e0*/  IMAD R3, R24, UR45, R3 ;  /* 0x0000002d18037c24 */ /* 0x000fe2000f8e0203 */
[----:B------:R-:W-:Y:S01]  /*99f0*/  SHF.R.S32.HI R24, RZ, 0x18, R20 ;  /* 0x00000018ff187819 */ /* 0x000fe20000011414 */
[----:B------:R-:W-:Y:S01]  /*9a00*/  IMAD R6, R27, UR45, R6 ;  /* 0x0000002d1b067c24 */ /* 0x000fe2000f8e0206 */
[----:B------:R-:W-:Y:S01]  /*9a10*/  SHF.R.S32.HI R27, RZ, 0x18, R235 ;  /* 0x00000018ff1b7819 */ /* 0x000fe200000114eb */
[----:B------:R-:W-:Y:S01]  /*9a20*/  IMAD R7, R136, UR45, R7 ;  /* 0x0000002d88077c24 */ /* 0x000fe2000f8e0207 */
[----:B------:R-:W-:Y:S01]  /*9a30*/  I2IP.S8.S32.SAT R75, R69, R68, R70 ;  /* 0x00000044454b7239 */ /* 0x000fe20000001446 */
[----:B------:R-:W-:Y:S01]  /*9a40*/  IMAD R4, R25, UR45, R4 ;  /* 0x0000002d19047c24 */ /* 0x000fe2000f8e0204 */
[----:B------:R-:W-:Y:S01]  /*9a50*/  MOV R25, R234 ;  /* 0x000000ea00197202 */ /* 0x000fe20000000f00 */
[----:B------:R-:W-:Y:S01]  /*9a60*/  IMAD R10, R10, UR37, RZ ;  /* 0x000000250a0a7c24 */ /* 0x000fe2000f8e02ff */
[----:B------:R-:W-:Y:S01]  /*9a70*/  I2IP.S8.S32.SAT R57, R45, R44, R46 ;  /* 0x0000002c2d397239 */ /* 0x000fe2000000142e */
[----:B------:R1:W-:Y:S01]  /*9a80*/  STS.128 [R124+UR76+0x9100], R72 ;  /* 0x009100487c007988 */ /* 0x0003e20008000c4c */
[----:B------:R-:W-:Y:S01]  /*9a90*/  IMAD R5, R24, UR45, R5 ;  /* 0x0000002d18057c24 */ /* 0x000fe2000f8e0205 */
[----:B------:R-:W-:Y:S01]  /*9aa0*/  SHF.R.S32.HI R24, RZ, 0x18, R229 ;  /* 0x00000018ff187819 */ /* 0x000fe200000114e5 */
[----:B------:R-:W-:Y:S01]  /*9ab0*/  IMAD R11, R11, UR37, RZ ;  /* 0x000000250b0b7c24 */ /* 0x000fe2000f8e02ff */
[----:B------:R-:W-:Y:S01]  /*9ac0*/  I2IP.S8.S32.SAT R58, R49, R48, R50 ;  /* 0x00000030313a7239 */ /* 0x000fe20000001432 */
[----:B------:R-:W-:Y:S01]  /*9ad0*/  IMAD R10, R27, UR45, R10 ;  /* 0x0000002d1b0a7c24 */ /* 0x000fe2000f8e020a */
[----:B------:R-:W-:Y:S01]  /*9ae0*/  MOV R27, R143 ;  /* 0x0000008f001b7202 */ /* 0x000fe20000000f00 */
[----:B------:R-:W-:Y:S01]  /*9af0*/  IMAD R11, R138, UR45, R11 ;  /* 0x0000002d8a0b7c24 */ /* 0x000fe2000f8e020b */
[----:B------:R-:W-:Y:S01]  /*9b00*/  I2IP.S8.S32.SAT R59, R53, R52, R54 ;  /* 0x00000034353b7239 */ /* 0x000fe20000001436 */
[----:B------:R-:W-:Y:S01]  /*9b10*/  IMAD R8, R25, UR45, R8 ;  /* 0x0000002d19087c24 */ /* 0x000fe2000f8e0208 */
[----:B------:R-:W-:Y:S01]  /*9b20*/  SHF.R.S32.HI R25, RZ, 0x18, R228 ;  /* 0x00000018ff197819 */ /* 0x000fe200000114e4 */
        /* <DEDUP_REMOVED lines=8> */
[----:B------:R-:W-:Y:S01]  /*9bb0*/  I2IP.S8.S32.SAT R25, R11, R10, RZ ;  /* 0x0000000a0b197239 */ /* 0x000fe200000014ff */
[----:B------:R-:W-:Y:S02]  /*9bc0*/  IMAD R13, R17, UR37, RZ ;  /* 0x00000025110d7c24 */ /* 0x000fe4000f8e02ff */
[----:B------:R1:W-:Y:S01]  /*9bd0*/  STS.128 [R124+UR76+0xa100], R40 ;  /* 0x00a100287c007988 */ /* 0x0003e20008000c4c */
[----:B------:R-:W-:Y:S01]  /*9be0*/  IMAD R15, R142, UR45, R15 ;  /* 0x0000002d8e0f7c24 */ /* 0x000fe2000f8e020f */
[----:B------:R-:W-:Y:S01]  /*9bf0*/  I2IP.S8.S32.SAT R25, R5, R4, R25 ;  /* 0x0000000405197239 */ /* 0x000fe20000001419 */
[----:B------:R-:W-:Y:S02]  /*9c00*/  IMAD R12, R27, UR45, R12 ;  /* 0x0000002d1b0c7c24 */ /* 0x000fe4000f8e020c */
[----:B------:R-:W-:Y:S01]  /*9c10*/  IMAD R18, R18, UR37, RZ ;  /* 0x0000002512127c24 */ /* 0x000fe2000f8e02ff */
[----:B------:R-:W-:Y:S01]  /*9c20*/  I2IP.S8.S32.SAT R28, R15, R14, RZ ;  /* 0x0000000e0f1c7239 */ /* 0x000fe200000014ff */
[----:B------:R-:W-:Y:S01]  /*9c30*/  IMAD R13, R24, UR45, R13 ;  /* 0x0000002d180d7c24 */ /* 0x000fe2000f8e020d */
[----:B------:R-:W-:Y:S01]  /*9c40*/  I2IP.S8.S32.SAT R24, R7, R6, RZ ;  /* 0x0000000607187239 */ /* 0x000fe200000014ff */
[----:B------:R-:W-:Y:S01]  /*9c50*/  IMAD R19, R19, UR37, RZ ;  /* 0x0000002513137c24 */ /* 0x000fe2000f8e02ff */
[----:B------:R-:W-:Y:S01]  /*9c60*/  I2IP.S8.S32.SAT R26, R9, R8, R28 ;  /* 0x00000008091a7239 */ /* 0x000fe2000000141c */
[----:B------:R-:W-:Y:S01]  /*9c70*/  IMAD R18, R29, UR45, R18 ;  /* 0x0000002d1d127c24 */ /* 0x000fe2000f8e0212 */
[----:B------:R-:W-:Y:S01]  /*9c80*/  I2IP.S8.S32.SAT R24, R3, R0, R24 ;  /* 0x0000000003187239 */ /* 0x000fe20000001418 */
[----:B------:R-:W-:Y:S05]  /*9c90*/  IMAD R19, R194, UR45, R19 ;  /* 0x0000002dc2137c24 */ /* 0x000fea000f8e0213 */
[----:B------:R-:W-:Y:S04]  /*9ca0*/  I2IP.S8.S32.SAT R29, R19, R18, RZ ;  /* 0x00000012131d7239 */ /* 0x000fe800000014ff */
[----:B------:R-:W-:Y:S05]  /*9cb0*/  I2IP.S8.S32.SAT R27, R13, R12, R29 ;  /* 0x0000000c0d1b7239 */ /* 0x000fea000000141d */
[----:B------:R1:W-:Y:S01]  /*9cc0*/  STS.128 [R124+UR76+0xa900], R24 ;  /* 0x00a900187c007988 */ /* 0x0003e20008000c4c */
[----:B------:R-:W-:Y:S01]  /*9cd0*/  @!PT LDS RZ, [RZ] ;  /* 0x00000000fffff984 */ /* 0x000fe20000000800 */
[----:B------:R-:W-:Y:S01]  /*9ce0*/  @!PT LDS RZ, [RZ] ;  /* 0x00000000fffff984 */ /* 0x000fe20000000800 */
[----:B------:R-:W-:Y:S01]  /*9cf0*/  @!PT LDS RZ, [RZ] ;  /* 0x00000000fffff984 */ /* 0x000fe20000000800 */
[----:B------:R-:W-:Y:S01]  /*9d00*/  @!PT LDS RZ, [RZ] ;  /* 0x00000000fffff984 */ /* 0x000fe20000000800 */
[----:B------:R2:W-:Y:S07]  /*9d10*/  MEMBAR.ALL.CTA ;  /* 0x0000000000007992 */ /* 0x0005ee0000008000 */
[----:B--2---:R-:W2:Y:S02]  /*9d20*/  FENCE.VIEW.ASYNC.S ;  /* 0x00000000000073c6 */ /* 0x004ea40000000000 */
[----:B--2---:R-:W-:Y:S06]  /*9d30*/  BAR.SYNC.DEFER_BLOCKING 0x1, 0x80 ;  /* 0x0042000000007b1d */ /* 0x004fec0000010000 */
[----:B------:R-:W-:Y:S05]  /*9d40*/  @P0 BRA `(.L_x_96) ;  /* 0x0000000000f80947 */ /* 0x000fea0003800000 */
[----:B------:R-:W2:Y:S01]  /*9d50*/  LDCU.64 UR70, c[0x0][0x348] ;  /* 0x00006900ff4677ac */ /* 0x000ea20008000a00 */
[----:B------:R-:W-:Y:S02]  /*9d60*/  UIMAD UR21, UR62, 0xb0, URZ ;  /* 0x000000b03e1578a4 */ /* 0x000fe4000f8e02ff */
[----:B------:R-:W-:Y:S02]  /*9d70*/  USHF.L.U32 UR22, UR63, 0x7, URZ ;  /* 0x000000073f167899 */ /* 0x000fe400080006ff */
[----:B------:R-:W-:Y:S01]  /*9d80*/  UIADD3 UR20, UPT, UPT, UR76, 0x5900, URZ ;  /* 0x000059004c147890 */ /* 0x000fe2000fffe0ff */
[----:B------:R-:W-:Y:S01]  /*9d90*/  UMOV UR23, UR36 ;  /* 0x0000002400177c82 */ /* 0x000fe20008000000 */
[----:B------:R-:W-:Y:S02]  /*9da0*/  UIADD3 UR16, UPT, UPT, UR76, 0x6100, URZ ;  /* 0x000061004c107890 */ /* 0x000fe4000fffe0ff */
[----:B------:R-:W-:Y:S01]  /*9db0*/  UIADD3 UR17, UPT, UPT, UR21, 0x10, URZ ;  /* 0x0000001015117890 */ /* 0x000fe2000fffe0ff */
[----:B------:R-:W-:Y:S01]  /*9dc0*/  UMOV UR19, UR36 ;  /* 0x0000002400137c82 */ /* 0x000fe20008000000 */
[----:B------:R-:W-:Y:S01]  /*9dd0*/  UMOV UR18, UR22 ;  /* 0x0000001600127c82 */ /* 0x000fe20008000000 */
[----:B------:R-:W-:Y:S02]  /*9de0*/  UIADD3 UR12, UPT, UPT, UR76, 0x6900, URZ ;  /* 0x000069004c0c7890 */ /* 0x000fe4000fffe0ff */
[----:B--2---:R-:W-:Y:S02]  /*9df0*/  UIADD3 UR74, UP0, UPT, UR70, 0x680, URZ ;  /* 0x00000680464a7890 */ /* 0x004fe4000ff1e0ff */
[----:B------:R-:W-:Y:S02]  /*9e00*/  UIADD3 UR13, UPT, UPT, UR21, 0x20, URZ ;  /* 0x00000020150d7890 */ /* 0x000fe4000fffe0ff */
[----:B------:R-:W-:Y:S01]  /*9e10*/  UIADD3.X UR75, UPT, UPT, URZ, UR71, URZ, UP0, !UPT ;  /* 0x00000047ff4b7290 */ /* 0x000fe200087fe4ff */
[----:B------:R-:W-:Y:S01]  /*9e20*/  UMOV UR15, UR36 ;  /* 0x00000024000f7c82 */ /* 0x000fe20008000000 */
[----:B------:R-:W-:Y:S01]  /*9e30*/  UMOV UR14, UR22 ;  /* 0x00000016000e7c82 */ /* 0x000fe20008000000 */
[----:B------:R-:W-:Y:S02]  /*9e40*/  UIADD3 UR8, UPT, UPT, UR76, 0x7100, URZ ;  /* 0x000071004c087890 */ /* 0x000fe4000fffe0ff */
[----:B------:R-:W-:Y:S01]  /*9e50*/  UIADD3 UR9, UPT, UPT, UR21, 0x30, URZ ;  /* 0x0000003015097890 */ /* 0x000fe2000fffe0ff */
[----:B------:R-:W-:Y:S03]  /*9e60*/  UMOV UR11, UR36 ;  /* 0x00000024000b7c82 */ /* 0x000fe60008000000 */
[----:B------:R-:W-:Y:S01]  /*9e70*/  UTMASTG.3D [UR20], [UR74] ;  /* 0x000000144a0073b5 */ /* 0x000fe20008010000 */
[----:B------:R-:W-:Y:S01]  /*9e80*/  UMOV UR10, UR22 ;  /* 0x00000016000a7c82 */ /* 0x000fe20008000000 */
[----:B------:R-:W-:Y:S02]  /*9e90*/  UIADD3 UR4, UPT, UPT, UR76, 0x7900, URZ ;  /* 0x000079004c047890 */ /* 0x000fe4000fffe0ff */
[----:B------:R-:W-:Y:S01]  /*9ea0*/  UIADD3 UR5, UPT, UPT, UR21, 0x40, URZ ;  /* 0x0000004015057890 */ /* 0x000fe2000fffe0ff */
[----:B------:R-:W-:Y:S01]  /*9eb0*/  UMOV UR7, UR36 ;  /* 0x0000002400077c82 */ /* 0x000fe20008000000 */
[----:B------:R-:W-:Y:S01]  /*9ec0*/  UMOV UR6, UR22 ;  /* 0x0000001600067c82 */ /* 0x000fe20008000000 */
[----:B------:R2:W-:Y:S01]  /*9ed0*/  UTMASTG.3D [UR16], [UR74] ;  /* 0x000000104a0073b5 */ /* 0x0005e20008010000 */
[----:B------:R-:W-:Y:S02]  /*9ee0*/  UIADD3 UR24, UPT, UPT, UR76, 0x8100, URZ ;  /* 0x000081004c187890 */ /* 0x000fe4000fffe0ff */
[----:B------:R-:W-:Y:S01]  /*9ef0*/  UIADD3 UR25, UPT, UPT, UR21, 0x50, URZ ;  /* 0x0000005015197890 */ /* 0x000fe2000fffe0ff */
[----:B------:R-:W-:Y:S01]  /*9f00*/  UMOV UR27, UR36 ;  /* 0x00000024001b7c82 */ /* 0x000fe20008000000 */
[----:B------:R-:W-:Y:S01]  /*9f10*/  UMOV UR26, UR22 ;  /* 0x00000016001a7c82 */ /* 0x000fe20008000000 */
        /* <DEDUP_REMOVED lines=16> */
[----:B------:R-:W-:Y:S01]  /*a020*/  UIADD3 UR72, UPT, UPT, UR76, 0xa900, URZ ;  /* 0x0000a9004c487890 */ /* 0x000fe2000fffe0ff */
[----:B--2---:R-:W-:Y:S01]  /*a030*/  UMOV UR18, UR74 ;  /* 0x0000004a00127c82 */ /* 0x004fe20008000000 */
[----:B------:R-:W-:Y:S01]  /*a040*/  UMOV UR19, UR75 ;  /* 0x0000004b00137c82 */ /* 0x000fe20008000000 */
[----:B------:R-:W-:Y:S01]  /*a050*/  UIADD3 UR73, UPT, UPT, UR21, 0xa0, URZ ;  /* 0x000000a015497890 */ /* 0x000fe2000fffe0ff */
[----:B------:R2:W-:Y:S01]  /*a060*/  UTMASTG.3D [UR12], [UR18] ;  /* 0x0000000c120073b5 */ /* 0x0005e20008010000 */
[----:B------:R-:W-:Y:S01]  /*a070*/  UMOV UR75, UR36 ;  /* 0x00000024004b7c82 */ /* 0x000fe20008000000 */
[----:B------:R-:W-:Y:S01]  /*a080*/  UMOV UR74, UR22 ;  /* 0x00000016004a7c82 */ /* 0x000fe20008000000 */
[----:B------:R2:W-:Y:S01]  /*a090*/  UTMASTG.3D [UR8], [UR18] ;  /* 0x00000008120073b5 */ /* 0x0005e20008010000 */
[----:B------:R2:W-:Y:S01]  /*a0a0*/  UTMASTG.3D [UR4], [UR18] ;  /* 0x00000004120073b5 */ /* 0x0005e20008010000 */
[----:B------:R2:W-:Y:S01]  /*a0b0*/  UTMASTG.3D [UR24], [UR18] ;  /* 0x00000018120073b5 */ /* 0x0005e20008010000 */
[----:B------:R2:W-:Y:S01]  /*a0c0*/  UTMASTG.3D [UR28], [UR18] ;  /* 0x0000001c120073b5 */ /* 0x0005e20008010000 */
[----:B------:R2:W-:Y:S01]  /*a0d0*/  UTMASTG.3D [UR32], [UR18] ;  /* 0x00000020120073b5 */ /* 0x0005e20008010000 */
[----:B------:R2:W-:Y:S01]  /*a0e0*/  UTMASTG.3D [UR64], [UR18] ;  /* 0x00000040120073b5 */ /* 0x0005e20008010000 */
[----:B------:R2:W-:Y:S01]  /*a0f0*/  UTMASTG.3D [UR68], [UR18] ;  /* 0x00000044120073b5 */ /* 0x0005e20008010000 */
[----:B------:R2:W-:Y:S01]  /*a100*/  UTMASTG.3D [UR72], [UR18] ;  /* 0x00000048120073b5 */ /* 0x0005e20008010000 */
[----:B------:R0:W-:Y:S01]  /*a110*/  UTMACMDFLUSH ;  /* 0x00000000000079b7 */ /* 0x0001e20000000000 */
[----:B--2---:R-:W-:Y:S04]  /*a120*/  DEPBAR.LE SB0, 0x0 ;  /* 0x000080000000791a */ /* 0x004fe80000000000 */
.L_x_96:
[----:B------:R-:W-:Y:S05]  /*a130*/  BSYNC.RECONVERGENT B0 ;  /* 0x0000000000007941 */ /* 0x000fea0003800200 */
.L_x_95:
[----:B------:R-:W2:Y:S01]  /*a140*/  LDL.LU R7, [R1+0x1c] ;  /* 0x00001c0001077983 */ /* 0x000ea20000300800 */
[----:B------:R-:W-:Y:S02]  /*a150*/  UIADD3 UR62, UPT, UPT, UR42, UR46, URZ ;  /* 0x0000002e2a3e7290 */ /* 0x000fe4000fffe0ff */
[----:B------:R-:W-:Y:S01]  /*a160*/  UIADD3 UR63, UPT, UPT, UR43, UR47, URZ ;  /* 0x0000002f2b3f7290 */ /* 0x000fe2000fffe0ff */
[----:B------:R-:W3:Y:S04]  /*a170*/  LDL.LU R6, [R1+0x8] ;  /* 0x0000080001067983 */ /* 0x000ee80000300800 */
[----:B------:R-:W4:Y:S04]  /*a180*/  LDL.LU R5, [R1+0x14] ;  /* 0x0000140001057983 */ /* 0x000f280000300800 */
[----:B------:R-:W5:Y:S04]  /*a190*/  LDL.LU R4, [R1+0x18] ;  /* 0x0000180001047983 */ /* 0x000f680000300800 */
[----:B------:R-:W2:Y:S01]  /*a1a0*/  LDL R3, [R1+0xc] ;  /* 0x00000c0001037983 */ /* 0x000ea20000100800 */
[----:B------:R-:W-:Y:S01]  /*a1b0*/  BAR.SYNC.DEFER_BLOCKING 0x1, 0x80 ;  /* 0x0042000000007b1d */ /* 0x000fe20000010000 */
[----:B--2---:R-:W-:Y:S02]  /*a1c0*/  R2UR UR36, R3 ;  /* 0x00000000032472ca */ /* 0x004fe400000e0000 */
[----:B------:R-:W-:Y:S02]  /*a1d0*/  R2UR UR4, R7 ;  /* 0x00000000070472ca */ /* 0x000fe400000e0000 */
[----:B---3--:R-:W-:Y:S02]  /*a1e0*/  R2UR UR5, R6 ;  /* 0x00000000060572ca */ /* 0x008fe400000e0000 */
[----:B----4-:R-:W-:Y:S02]  /*a1f0*/  R2UR UR8, R5 ;  /* 0x00000000050872ca */ /* 0x010fe400000e0000 */
[----:B-----5:R-:W-:Y:S07]  /*a200*/  R2UR UR7, R4 ;  /* 0x00000000040772ca */ /* 0x020fee00000e0000 */
[----:B------:R-:W-:Y:S02]  /*a210*/  UISETP.NE.AND UP2, UPT, UR4, URZ, UPT ;  /* 0x000000ff0400728c */ /* 0x000fe4000bf45270 */
[----:B------:R-:W-:Y:S02]  /*a220*/  UIADD3 UR4, UPT, UPT, UR44, 0x1, URZ ;  /* 0x000000012c047890 */ /* 0x000fe4000fffe0ff */
[----:B------:R-:W-:Y:S02]  /*a230*/  UISETP.NE.AND UP0, UPT, UR5, 0x2, UPT ;  /* 0x000000020500788c */ /* 0x000fe4000bf05270 */
[----:B------:R-:W-:Y:S02]  /*a240*/  UISETP.NE.AND UP1, UPT, UR4, 0x2, UPT ;  /* 0x000000020400788c */ /* 0x000fe4000bf25270 */
[----:B------:R-:W-:Y:S02]  /*a250*/  USEL UR6, URZ, 0x1, UP0 ;  /* 0x00000001ff067887 */ /* 0x000fe40008000000 */
[----:B------:R-:W-:Y:S02]  /*a260*/  USEL UR18, UR5, URZ, UP0 ;  /* 0x000000ff05127287 */ /* 0x000fe40008000000 */
[----:B------:R-:W-:Y:S02]  /*a270*/  USEL UR5, URZ, 0x1, UP1 ;  /* 0x00000001ff057887 */ /* 0x000fe40008800000 */
[----:B------:R-:W-:Y:S02]  /*a280*/  ULOP3.LUT UR8, UR8, UR6, URZ, 0x3c, !UPT ;  /* 0x0000000608087292 */ /* 0x000fe4000f8e3cff */
[----:B------:R-:W-:Y:S02]  /*a290*/  ULOP3.LUT UR7, UR7, UR5, URZ, 0x3c, !UPT ;  /* 0x0000000507077292 */ /* 0x000fe4000f8e3cff */
[----:B------:R-:W-:Y:S02]  /*a2a0*/  USEL UR44, UR4, URZ, UP1 ;  /* 0x000000ff042c7287 */ /* 0x000fe40008800000 */
[----:B------:R-:W-:Y:S02]  /*a2b0*/  IMAD.U32 R4, RZ, RZ, UR8 ;  /* 0x00000008ff047e24 */ /* 0x000fe4000f8e00ff */
[----:B------:R-:W-:Y:S03]  /*a2c0*/  IMAD.U32 R3, RZ, RZ, UR7 ;  /* 0x00000007ff037e24 */ /* 0x000fe6000f8e00ff */
[----:B------:R2:W-:Y:S04]  /*a2d0*/  STL [R1+0x14], R4 ;  /* 0x0000140401007387 */ /* 0x0005e80000100800 */
[----:B------:R2:W-:Y:S01]  /*a2e0*/  STL [R1+0x18], R3 ;  /* 0x0000180301007387 */ /* 0x0005e20000100800 */
[----:B------:R-:W-:Y:S05]  /*a2f0*/  BRA.U UP2, `(.L_x_97) ;  /* 0xffffffa502b47547 */ /* 0x000fea000b83ffff */
[----:B------:R-:W-:Y:S05]  /*a300*/  EXIT ;  /* 0x000000000000794d */ /* 0x000fea0003800000 */
.L_x_19:
[----:B--2---:R2:W3:Y:S02]  /*a310*/  SYNCS.PHASECHK.TRANS64.TRYWAIT P0, [R3+URZ+0xb0], R2 ;  /* 0x0000b002030075a7 */ /* 0x0044e400080011ff */
[----:B---3--:R-:W-:Y:S05]  /*a320*/  @!P0 NANOSLEEP.SYNCS 0x989680 ;  /* 0x009896800000895d */ /* 0x008fea0003900000 */
[----:B------:R-:W3:Y:S02]  /*a330*/  @!P0 SYNCS.PHASECHK.TRANS64 P0, [R3+URZ+0xb0], R2 ;  /* 0x0000b002030085a7 */ /* 0x000ee400080010ff */
[----:B---3--:R-:W-:Y:S05]  /*a340*/  @!P0 BRA `(.L_x_19) ;  /* 0xfffffffc00f08947 */ /* 0x008fea000383ffff */
[----:B------:R-:W-:Y:S05]  /*a350*/  BRA `(.L_x_98) ;  /* 0xffffff7000ac7947 */ /* 0x000fea000383ffff */
.L_x_22:
[----:B-1----:R-:W-:Y:S07]  /*a360*/  MOV R0, UR33 ;  /* 0x0000002100007c02 */ /* 0x002fee0008000f00 */
.L_x_99:
[----:B-1----:R1:W2:Y:S02]  /*a370*/  SYNCS.PHASECHK.TRANS64.TRYWAIT P0, [R0+URZ+0x20], R3 ;  /* 0x00002003000075a7 */ /* 0x0022a400080011ff */
[----:B--2---:R-:W-:Y:S05]  /*a380*/  @!P0 NANOSLEEP.SYNCS 0x989680 ;  /* 0x009896800000895d */ /* 0x004fea0003900000 */
[----:B------:R-:W2:Y:S02]  /*a390*/  @!P0 SYNCS.PHASECHK.TRANS64 P0, [R0+URZ+0x20], R3 ;  /* 0x00002003000085a7 */ /* 0x000ea400080010ff */
[----:B--2---:R-:W-:Y:S05]  /*a3a0*/  @!P0 BRA `(.L_x_99) ;  /* 0xfffffffc00f08947 */ /* 0x004fea000383ffff */
[----:B------:R-:W-:Y:S05]  /*a3b0*/  BRA `(.L_x_21) ;  /* 0xffffff7000f47947 */ /* 0x000fea000383ffff */
.L_x_28:
[----:B-1----:R-:W-:Y:S07]  /*a3c0*/  MOV R0, UR17 ;  /* 0x0000001100007c02 */ /* 0x002fee0008000f00 */
.L_x_100:
[----:B-1----:R1:W2:Y:S02]  /*a3d0*/  SYNCS.PHASECHK.TRANS64.TRYWAIT P0, [R0+URZ+0x20], R3 ;  /* 0x00002003000075a7 */ /* 0x0022a400080011ff */
[----:B--2---:R-:W-:Y:S05]  /*a3e0*/  @!P0 NANOSLEEP.SYNCS 0x989680 ;  /* 0x009896800000895d */ /* 0x004fea0003900000 */
[----:B------:R-:W2:Y:S02]  /*a3f0*/  @!P0 SYNCS.PHASECHK.TRANS64 P0, [R0+URZ+0x20], R3 ;  /* 0x00002003000085a7 */ /* 0x000ea400080010ff */
[----:B--2---:R-:W-:Y:S05]  /*a400*/  @!P0 BRA `(.L_x_100) ;  /* 0xfffffffc00f08947 */ /* 0x004fea000383ffff */
[----:B------:R-:W-:Y:S05]  /*a410*/  BRA `(.L_x_27) ;  /* 0xffffff74009c7947 */ /* 0x000fea000383ffff */
.L_x_32:
[----:B-1----:R1:W2:Y:S02]  /*a420*/  SYNCS.PHASECHK.TRANS64.TRYWAIT P0, [R3+URZ+0x60], R0 ;  /* 0x00006000030075a7 */ /* 0x0022a400080011ff */
[----:B--2---:R-:W-:Y:S05]  /*a430*/  @!P0 NANOSLEEP.SYNCS 0x989680 ;  /* 0x009896800000895d */ /* 0x004fea0003900000 */
[----:B------:R-:W2:Y:S02]  /*a440*/  @!P0 SYNCS.PHASECHK.TRANS64 P0, [R3+URZ+0x60], R0 ;  /* 0x00006000030085a7 */ /* 0x000ea400080010ff */
[----:B--2---:R-:W-:Y:S05]  /*a450*/  @!P0 BRA `(.L_x_32) ;  /* 0xfffffffc00f08947 */ /* 0x004fea000383ffff */
[----:B------:R-:W-:Y:S05]  /*a460*/  BRA `(.L_x_101) ;  /* 0xffffff78002c7947 */ /* 0x000fea000383ffff */
.L_x_36:
[----:B-1----:R-:W-:-:S07]  /*a470*/  MOV R0, UR5 ;  /* 0x0000000500007c02 */ /* 0x002fce0008000f00 */
.L_x_102:
[----:B-1----:R1:W2:Y:S02]  /*a480*/  SYNCS.PHASECHK.TRANS64.TRYWAIT P0, [R0+URZ], R3 ;  /* 0x00000003000075a7 */ /* 0x0022a400080011ff */
[----:B--2---:R-:W-:Y:S05]  /*a490*/  @!P0 NANOSLEEP.SYNCS 0x989680 ;  /* 0x009896800000895d */ /* 0x004fea0003900000 */
[----:B------:R-:W2:Y:S02]  /*a4a0*/  @!P0 SYNCS.PHASECHK.TRANS64 P0, [R0+URZ], R3 ;  /* 0x00000003000085a7 */ /* 0x000ea400080010ff */
[----:B--2---:R-:W-:Y:S05]  /*a4b0*/  @!P0 BRA `(.L_x_102) ;  /* 0xfffffffc00f08947 */ /* 0x004fea000383ffff */
[----:B------:R-:W-:Y:S05]  /*a4c0*/  BRA `(.L_x_103) ;  /* 0xffffff7c00b47947 */ /* 0x000fea000383ffff */
.L_x_37:
[----:B------:R-:W-:-:S07]  /*a4d0*/  MOV R0, UR5 ;  /* 0x0000000500007c02 */ /* 0x000fce0008000f00 */
.L_x_104:
[----:B-1----:R1:W2:Y:S02]  /*a4e0*/  SYNCS.PHASECHK.TRANS64.TRYWAIT P0, [R0+URZ], R3 ;  /* 0x00000003000075a7 */ /* 0x0022a400080011ff */
[----:B--2---:R-:W-:Y:S05]  /*a4f0*/  @!P0 NANOSLEEP.SYNCS 0x989680 ;  /* 0x009896800000895d */ /* 0x004fea0003900000 */
[----:B------:R-:W2:Y:S02]  /*a500*/  @!P0 SYNCS.PHASECHK.TRANS64 P0, [R0+URZ], R3 ;  /* 0x00000003000085a7 */ /* 0x000ea400080010ff */
[----:B--2---:R-:W-:Y:S05]  /*a510*/  @!P0 BRA `(.L_x_104) ;  /* 0xfffffffc00f08947 */ /* 0x004fea000383ffff */
[----:B------:R-:W-:Y:S05]  /*a520*/  BRA `(.L_x_105) ;  /* 0xffffff7c00c07947 */ /* 0x000fea000383ffff */
.L_x_38:
[----:B------:R-:W-:-:S07]  /*a530*/  MOV R0, UR5 ;  /* 0x0000000500007c02 */ /* 0x000fce0008000f00 */
.L_x_106:
[----:B-1----:R1:W2:Y:S02]  /*a540*/  SYNCS.PHASECHK.TRANS64.TRYWAIT P0, [R0+URZ], R3 ;  /* 0x00000003000075a7 */ /* 0x0022a400080011ff */
[----:B--2---:R-:W-:Y:S05]  /*a550*/  @!P0 NANOSLEEP.SYNCS 0x989680 ;  /* 0x009896800000895d */ /* 0x004fea0003900000 */
[----:B------:R-:W2:Y:S02]  /*a560*/  @!P0 SYNCS.PHASECHK.TRANS64 P0, [R0+URZ], R3 ;  /* 0x00000003000085a7 */ /* 0x000ea400080010ff */
[----:B--2---:R-:W-:Y:S05]  /*a570*/  @!P0 BRA `(.L_x_106) ;  /* 0xfffffffc00f08947 */ /* 0x004fea000383ffff */
[----:B------:R-:W-:Y:S05]  /*a580*/  BRA `(.L_x_107) ;  /* 0xffffff7c00cc7947 */ /* 0x000fea000383ffff */
.L_x_41:
[----:B--2---:R2:W3:Y:S02]  /*a590*/  SYNCS.PHASECHK.TRANS64.TRYWAIT P0, [R2+URZ+0xa0], R5 ;  /* 0x0000a005020075a7 */ /* 0x0044e400080011ff */
[----:B---3--:R-:W-:Y:S05]  /*a5a0*/  @!P0 NANOSLEEP.SYNCS 0x989680 ;  /* 0x009896800000895d */ /* 0x008fea0003900000 */
[----:B------:R-:W3:Y:S02]  /*a5b0*/  @!P0 SYNCS.PHASECHK.TRANS64 P0, [R2+URZ+0xa0], R5 ;  /* 0x0000a005020085a7 */ /* 0x000ee400080010ff */
[----:B---3--:R-:W-:Y:S05]  /*a5c0*/  @!P0 BRA `(.L_x_41) ;  /* 0xfffffffc00f08947 */ /* 0x008fea000383ffff */
[----:B------:R-:W-:Y:S05]  /*a5d0*/  BRA `(.L_x_108) ;  /* 0xffffff8000287947 */ /* 0x000fea000383ffff */
.L_x_42:
[----:B------:R-:W-:-:S07]  /*a5e0*/  MOV R2, UR5 ;  /* 0x0000000500027c02 */ /* 0x000fce0008000f00 */
.L_x_109:
[----:B--2---:R2:W3:Y:S02]  /*a5f0*/  SYNCS.PHASECHK.TRANS64.TRYWAIT P0, [R2+URZ+0x70], R5 ;  /* 0x00007005020075a7 */ /* 0x0044e400080011ff */
[----:B---3--:R-:W-:Y:S05]  /*a600*/  @!P0 NANOSLEEP.SYNCS 0x989680 ;  /* 0x009896800000895d */ /* 0x008fea0003900000 */
[----:B------:R-:W3:Y:S02]  /*a610*/  @!P0 SYNCS.PHASECHK.TRANS64 P0, [R2+URZ+0x70], R5 ;  /* 0x00007005020085a7 */ /* 0x000ee400080010ff */
[----:B---3--:R-:W-:Y:S05]  /*a620*/  @!P0 BRA `(.L_x_109) ;  /* 0xfffffffc00f08947 */ /* 0x008fea000383ffff */
[----:B------:R-:W-:Y:S05]  /*a630*/  BRA `(.L_x_110) ;  /* 0xffffff8000387947 */ /* 0x000fea000383ffff */
.L_x_43:
[----:B--2---:R2:W3:Y:S02]  /*a640*/  SYNCS.PHASECHK.TRANS64.TRYWAIT P1, [R2+URZ+0x60], R5 ;  /* 0x00006005020075a7 */ /* 0x0044e400080211ff */
[----:B---3--:R-:W-:Y:S05]  /*a650*/  @!P1 NANOSLEEP.SYNCS 0x989680 ;  /* 0x009896800000995d */ /* 0x008fea0003900000 */
[----:B------:R-:W3:Y:S02]  /*a660*/  @!P1 SYNCS.PHASECHK.TRANS64 P1, [R2+URZ+0x60], R5 ;  /* 0x00006005020095a7 */ /* 0x000ee400080210ff */
[----:B---3--:R-:W-:Y:S05]  /*a670*/  @!P1 BRA `(.L_x_43) ;  /* 0xfffffffc00f09947 */ /* 0x008fea000383ffff */
[----:B------:R-:W-:Y:S05]  /*a680*/  BRA `(.L_x_111) ;  /* 0xffffff8000687947 */ /* 0x000fea000383ffff */
.L_x_46:
[----:B------:R-:W-:-:S07]  /*a690*/  MOV R0, UR5 ;  /* 0x0000000500007c02 */ /* 0x000fce0008000f00 */
.L_x_112:
[----:B--2---:R2:W3:Y:S02]  /*a6a0*/  SYNCS.PHASECHK.TRANS64.TRYWAIT P0, [R0+URZ+0x70], R3 ;  /* 0x00007003000075a7 */ /* 0x0044e400080011ff */
[----:B---3--:R-:W-:Y:S05]  /*a6b0*/  @!P0 NANOSLEEP.SYNCS 0x989680 ;  /* 0x009896800000895d */ /* 0x008fea0003900000 */
[----:B------:R-:W3:Y:S02]  /*a6c0*/  @!P0 SYNCS.PHASECHK.TRANS64 P0, [R0+URZ+0x70], R3 ;  /* 0x00007003000085a7 */ /* 0x000ee400080010ff */
[----:B---3--:R-:W-:Y:S05]  /*a6d0*/  @!P0 BRA `(.L_x_112) ;  /* 0xfffffffc00f08947 */ /* 0x008fea000383ffff */
[----:B------:R-:W-:Y:S05]  /*a6e0*/  BRA `(.L_x_45) ;  /* 0xffffff8000bc7947 */ /* 0x000fea000383ffff */
.L_x_53:
[----:B-1----:R1:W2:Y:S02]  /*a6f0*/  SYNCS.PHASECHK.TRANS64.TRYWAIT P1, [R0+URZ+0x60], R5 ;  /* 0x00006005000075a7 */ /* 0x0022a400080211ff */
[----:B--2---:R-:W-:Y:S05]  /*a700*/  @!P1 NANOSLEEP.SYNCS 0x989680 ;  /* 0x009896800000995d */ /* 0x004fea0003900000 */
[----:B------:R-:W2:Y:S02]  /*a710*/  @!P1 SYNCS.PHASECHK.TRANS64 P1, [R0+URZ+0x60], R5 ;  /* 0x00006005000095a7 */ /* 0x000ea400080210ff */
[----:B--2---:R-:W-:Y:S05]  /*a720*/  @!P1 BRA `(.L_x_53) ;  /* 0xfffffffc00f09947 */ /* 0x004fea000383ffff */
[----:B------:R-:W-:Y:S05]  /*a730*/  BRA `(.L_x_113) ;  /* 0xffffff88002c7947 */ /* 0x000fea000383ffff */
.L_x_54:
[----:B------:R-:W-:-:S07]  /*a740*/  MOV R3, UR14 ;  /* 0x0000000e00037c02 */ /* 0x000fce0008000f00 */
.L_x_114:
[----:B-1----:R1:W2:Y:S02]  /*a750*/  SYNCS.PHASECHK.TRANS64.TRYWAIT P0, [R3+URZ+0x90], R0 ;  /* 0x00009000030075a7 */ /* 0x0022a400080011ff */
[----:B--2---:R-:W-:Y:S05]  /*a760*/  @!P0 NANOSLEEP.SYNCS 0x989680 ;  /* 0x009896800000895d */ /* 0x004fea0003900000 */
[----:B------:R-:W2:Y:S02]  /*a770*/  @!P0 SYNCS.PHASECHK.TRANS64 P0, [R3+URZ+0x90], R0 ;  /* 0x00009000030085a7 */ /* 0x000ea400080010ff */
[----:B--2---:R-:W-:Y:S05]  /*a780*/  @!P0 BRA `(.L_x_114) ;  /* 0xfffffffc00f08947 */ /* 0x004fea000383ffff */
[----:B------:R-:W-:Y:S05]  /*a790*/  BRA `(.L_x_115) ;  /* 0xffffff8800607947 */ /* 0x000fea000383ffff */
.L_x_57:
[----:B------:R-:W-:Y:S07]  /*a7a0*/  MOV R0, UR7 ;  /* 0x0000000700007c02 */ /* 0x000fee0008000f00 */
.L_x_116:
[----:B-1----:R1:W2:Y:S02]  /*a7b0*/  SYNCS.PHASECHK.TRANS64.TRYWAIT P0, [R0+URZ], R3 ;  /* 0x00000003000075a7 */ /* 0x0022a400080011ff */
[----:B--2---:R-:W-:Y:S05]  /*a7c0*/  @!P0 NANOSLEEP.SYNCS 0x989680 ;  /* 0x009896800000895d */ /* 0x004fea0003900000 */
[----:B------:R-:W2:Y:S02]  /*a7d0*/  @!P0 SYNCS.PHASECHK.TRANS64 P0, [R0+URZ], R3 ;  /* 0x00000003000085a7 */ /* 0x000ea400080010ff */
[----:B--2---:R-:W-:Y:S05]  /*a7e0*/  @!P0 BRA `(.L_x_116) ;  /* 0xfffffffc00f08947 */ /* 0x004fea000383ffff */
[----:B------:R-:W-:Y:S05]  /*a7f0*/  BRA `(.L_x_56) ;  /* 0xffffff88007c7947 */ /* 0x000fea000383ffff */
.L_x_60:
[----:B------:R-:W-:-:S07]  /*a800*/  MOV R0, UR5 ;  /* 0x0000000500007c02 */ /* 0x000fce0008000f00 */
.L_x_117:
[----:B--2---:R2:W3:Y:S02]  /*a810*/  SYNCS.PHASECHK.TRANS64.TRYWAIT P0, [R0+URZ], R3 ;  /* 0x00000003000075a7 */ /* 0x0044e400080011ff */
[----:B---3--:R-:W-:Y:S05]  /*a820*/  @!P0 NANOSLEEP.SYNCS 0x989680 ;  /* 0x009896800000895d */ /* 0x008fea0003900000 */
[----:B------:R-:W3:Y:S02]  /*a830*/  @!P0 SYNCS.PHASECHK.TRANS64 P0, [R0+URZ], R3 ;  /* 0x00000003000085a7 */ /* 0x000ee400080010ff */
[----:B---3--:R-:W-:Y:S05]  /*a840*/  @!P0 BRA `(.L_x_117) ;  /* 0xfffffffc00f08947 */ /* 0x008fea000383ffff */
[----:B------:R-:W-:Y:S05]  /*a850*/  BRA `(.L_x_118) ;  /* 0xffffff8c005c7947 */ /* 0x000fea000383ffff */
.L_x_61:
[----:B------:R-:W-:-:S07]  /*a860*/  MOV R0, UR6 ;  /* 0x0000000600007c02 */ /* 0x000fce0008000f00 */
.L_x_119:
[----:B--2---:R2:W3:Y:S02]  /*a870*/  SYNCS.PHASECHK.TRANS64.TRYWAIT P0, [R0+URZ], R3 ;  /* 0x00000003000075a7 */ /* 0x0044e400080011ff */
[----:B---3--:R-:W-:Y:S05]  /*a880*/  @!P0 NANOSLEEP.SYNCS 0x989680 ;  /* 0x009896800000895d */ /* 0x008fea0003900000 */
[----:B------:R-:W3:Y:S02]  /*a890*/  @!P0 SYNCS.PHASECHK.TRANS64 P0, [R0+URZ], R3 ;  /* 0x00000003000085a7 */ /* 0x000ee400080010ff */
[----:B---3--:R-:W-:Y:S05]  /*a8a0*/  @!P0 BRA `(.L_x_119) ;  /* 0xfffffffc00f08947 */ /* 0x008fea000383ffff */
[----:B------:R-:W-:Y:S05]  /*a8b0*/  BRA `(.L_x_120) ;  /* 0xffffff8c00687947 */ /* 0x000fea000383ffff */
.L_x_66:
[----:B---3--:R3:W4:Y:S02]  /*a8c0*/  SYNCS.PHASECHK.TRANS64.TRYWAIT P0, [R3+URZ+0x60], R0 ;  /* 0x00006000030075a7 */ /* 0x00872400080011ff */
[----:B----4-:R-:W-:Y:S05]  /*a8d0*/  @!P0 NANOSLEEP.SYNCS 0x989680 ;  /* 0x009896800000895d */ /* 0x010fea0003900000 */
[----:B------:R-:W4:Y:S02]  /*a8e0*/  @!P0 SYNCS.PHASECHK.TRANS64 P0, [R3+URZ+0x60], R0 ;  /* 0x00006000030085a7 */ /* 0x000f2400080010ff */
[----:B----4-:R-:W-:Y:S05]  /*a8f0*/  @!P0 BRA `(.L_x_66) ;  /* 0xfffffffc00f08947 */ /* 0x010fea000383ffff */
[----:B------:R-:W-:Y:S05]  /*a900*/  BRA `(.L_x_121) ;  /* 0xffffff9000847947 */ /* 0x000fea000383ffff */
.L_x_69:
[----:B------:R-:W-:Y:S07]  /*a910*/  MOV R0, UR31 ;  /* 0x0000001f00007c02 */ /* 0x000fee0008000f00 */
.L_x_122:
[----:B---3--:R3:W4:Y:S02]  /*a920*/  SYNCS.PHASECHK.TRANS64.TRYWAIT P1, [R0+URZ+0x58], R3 ;  /* 0x00005803000075a7 */ /* 0x00872400080211ff */
[----:B----4-:R-:W-:Y:S05]  /*a930*/  @!P1 NANOSLEEP.SYNCS 0x989680 ;  /* 0x009896800000995d */ /* 0x010fea0003900000 */
[----:B------:R-:W4:Y:S02]  /*a940*/  @!P1 SYNCS.PHASECHK.TRANS64 P1, [R0+URZ+0x58], R3 ;  /* 0x00005803000095a7 */ /* 0x000f2400080210ff */
[----:B----4-:R-:W-:Y:S05]  /*a950*/  @!P1 BRA `(.L_x_122) ;  /* 0xfffffffc00f09947 */ /* 0x010fea000383ffff */
[----:B------:R-:W-:Y:S05]  /*a960*/  BRA `(.L_x_68) ;  /* 0xffffff9400e47947 */ /* 0x000fea000383ffff */
.L_x_72:
[----:B------:R-:W-:Y:S07]  /*a970*/  MOV R3, UR31 ;  /* 0x0000001f00037c02 */ /* 0x000fee0008000f00 */
.L_x_123:
[----:B---3--:R3:W4:Y:S02]  /*a980*/  SYNCS.PHASECHK.TRANS64.TRYWAIT P0, [R3+URZ+0x48], R2 ;  /* 0x00004802030075a7 */ /* 0x00872400080011ff */
[----:B----4-:R-:W-:Y:S05]  /*a990*/  @!P0 NANOSLEEP.SYNCS 0x989680 ;  /* 0x009896800000895d */ /* 0x010fea0003900000 */
[----:B------:R-:W4:Y:S02]  /*a9a0*/  @!P0 SYNCS.PHASECHK.TRANS64 P0, [R3+URZ+0x48], R2 ;  /* 0x00004802030085a7 */ /* 0x000f2400080010ff */
[----:B----4-:R-:W-:Y:S05]  /*a9b0*/  @!P0 BRA `(.L_x_123) ;  /* 0xfffffffc00f08947 */ /* 0x010fea000383ffff */
[----:B------:R-:W-:Y:S05]  /*a9c0*/  BRA `(.L_x_124) ;  /* 0xffffff9800487947 */ /* 0x000fea000383ffff */
.L_x_75:
[----:B------:R-:W-:Y:S07]  /*a9d0*/  MOV R0, UR4 ;  /* 0x0000000400007c02 */ /* 0x000fee0008000f00 */
.L_x_125:
[----:B-1----:R1:W2:Y:S02]  /*a9e0*/  SYNCS.PHASECHK.TRANS64.TRYWAIT P0, [R0+URZ+0x60], R3 ;  /* 0x00006003000075a7 */ /* 0x0022a400080011ff */
[----:B--2---:R-:W-:Y:S05]  /*a9f0*/  @!P0 NANOSLEEP.SYNCS 0x989680 ;  /* 0x009896800000895d */ /* 0x004fea0003900000 */
[----:B------:R-:W2:Y:S02]  /*aa00*/  @!P0 SYNCS.PHASECHK.TRANS64 P0, [R0+URZ+0x60], R3 ;  /* 0x00006003000085a7 */ /* 0x000ea400080010ff */
[----:B--2---:R-:W-:Y:S05]  /*aa10*/  @!P0 BRA `(.L_x_125) ;  /* 0xfffffffc00f08947 */ /* 0x004fea000383ffff */
[----:B------:R-:W-:Y:S05]  /*aa20*/  BRA `(.L_x_126) ;  /* 0xffffffa000107947 */ /* 0x000fea000383ffff */
.L_x_81:
[----:B------:R-:W-:Y:S07]  /*aa30*/  MOV R3, UR16 ;  /* 0x0000001000037c02 */ /* 0x000fee0008000f00 */
.L_x_127:
[----:B-1----:R1:W2:Y:S02]  /*aa40*/  SYNCS.PHASECHK.TRANS64.TRYWAIT P1, [R3+URZ+0x40], R4 ;  /* 0x00004004030075a7 */ /* 0x0022a400080211ff */
[----:B--2---:R-:W-:Y:S05]  /*aa50*/  @!P1 NANOSLEEP.SYNCS 0x989680 ;  /* 0x009896800000995d */ /* 0x004fea0003900000 */
[----:B------:R-:W2:Y:S02]  /*aa60*/  @!P1 SYNCS.PHASECHK.TRANS64 P1, [R3+URZ+0x40], R4 ;  /* 0x00004004030095a7 */ /* 0x000ea400080210ff */
[----:B--2---:R-:W-:Y:S05]  /*aa70*/  @!P1 BRA `(.L_x_127) ;  /* 0xfffffffc00f09947 */ /* 0x004fea000383ffff */
[----:B------:R-:W-:Y:S05]  /*aa80*/  BRA `(.L_x_80) ;  /* 0xffffffac00247947 */ /* 0x000fea000383ffff */
.L_x_83:
[----:B------:R-:W-:Y:S07]  /*aa90*/  MOV R3, UR6 ;  /* 0x0000000600037c02 */ /* 0x000fee0008000f00 */
.L_x_128:
[----:B--2---:R2:W3:Y:S02]  /*aaa0*/  SYNCS.PHASECHK.TRANS64.TRYWAIT P1, [R3+URZ+0x80], R0 ;  /* 0x00008000030075a7 */ /* 0x0044e400080211ff */
[----:B---3--:R-:W-:Y:S05]  /*aab0*/  @!P1 NANOSLEEP.SYNCS 0x989680 ;  /* 0x009896800000995d */ /* 0x008fea0003900000 */
[----:B------:R-:W3:Y:S02]  /*aac0*/  @!P1 SYNCS.PHASECHK.TRANS64 P1, [R3+URZ+0x80], R0 ;  /* 0x00008000030095a7 */ /* 0x000ee400080210ff */
[----:B---3--:R-:W-:Y:S05]  /*aad0*/  @!P1 BRA `(.L_x_128) ;  /* 0xfffffffc00f09947 */ /* 0x008fea000383ffff */
[----:B------:R-:W-:Y:S05]  /*aae0*/  BRA `(.L_x_82) ;  /* 0xffffffb000247947 */ /* 0x000fea000383ffff */
        .weak           $__internal_0_$__cuda_sm10x_tcgen05_guardrail_trap_col_being_dealloced_not_returned_by_alloc
        .type           $__internal_0_$__cuda_sm10x_tcgen05_guardrail_trap_col_being_dealloced_not_returned_by_alloc,@function
        .size           $__internal_0_$__cuda_sm10x_tcgen05_guardrail_trap_col_being_dealloced_not_returned_by_alloc,($__internal_1_$__cuda_sm10x_tcgen05_guardrail_trap_phase_invalid_during_alloc - $__internal_0_$__cuda_sm10x_tcgen05_guardrail_trap_col_being_dealloced_not_returned_by_alloc)
$__internal_0_$__cuda_sm10x_tcgen05_guardrail_trap_col_being_dealloced_not_returned_by_alloc:
[----:B------:R-:W-:Y:S05]  /*aaf0*/  BPT.TRAP 0x1 ;  /* 0x000000040000795c */ /* 0x000fea0000300000 */
[----:B------:R-:W-:-:S04]  /*ab00*/  HFMA2 R3, -RZ, RZ, 0, 0 ;  /* 0x00000000ff037431 */ /* 0x000fc800000001ff */
[----:B------:R-:W-:Y:S05]  /*ab10*/  RET.REL.NODEC R2 `(_ZN7cutlass13device_kernelINS_4gemm6kernel13GemmUniversalIN4cute5tupleIJiiiiEEENS1_10collective13CollectiveMmaINS1_35MainloopSm100TmaUmmaWarpSpecializedILi4ELi2ELi2ENS5_IJNS4_1CILi1EEESB_SB_EEEEENS5_IJNSA_ILi128EEENSA_ILi176EEESE_EEEaNS5_IJlSB_lEEEaSH_NS4_8TiledMMAINS4_8MMA_AtomIJNS4_15SM100_MMA_S8_SSIaaiLi128ELi176ELNS4_4UMMA5MajorE0ELSM_0ELNSL_8SaturateE0EEEEEENS4_6LayoutISC_NS5_IJNSA_ILi0EEESR_SR_EEEEENS5_IJNS4_10UnderscoreESU_SU_EEEEENS4_13SM90_TMA_LOADENS4_14ComposedLayoutINS4_7SwizzleILi3ELi4ELi3EEENS4_18smem_ptr_flag_bitsILi8EEENSQ_INS5_IJNSA_ILi8EEESE_EEENS5_IJSE_SB_EEEEEEEvNS4_8identityESX_S17_vS18_EENS_8epilogue10collective18CollectiveEpilogueINS1A_23Sm100TmaWarpSpecializedILi1ELi1ELi176ELb0ELb0EEEJSG_NS5_IJNSQ_ISE_SB_EENSQ_ISF_SB_EEEEEaSH_aSH_NS1A_6fusion15FusionCallbacksIS1E_NS1I_17LinearCombinationIaiaiLNS_15FloatRoundStyleE2EEESG_S1H_JEEENS4_5SM1004TMEM4LOAD26SM100_TMEM_LOAD_32dp32b16xESX_NSY_INSZ_ILi0ELi4ELi3EEES12_NSQ_INS5_IJS13_NSA_ILi16EEEEEENS5_IJS1T_SB_EEEEEEENS4_39AutoVectorizingCopyWithAssumedAlignmentILi128EEENS4_14SM90_TMA_STOREES1X_S1Z_S1Z_EEEvvEEEEvNT_6ParamsE) ;  /* 0xffffff5402387950 */ /* 0x000fea0003c3ffff */
        .weak           $__internal_1_$__cuda_sm10x_tcgen05_guardrail_trap_phase_invalid_during_alloc
        .type           $__internal_1_$__cuda_sm10x_tcgen05_guardrail_trap_phase_invalid_during_alloc,@function
        .size           $__internal_1_$__cuda_sm10x_tcgen05_guardrail_trap_phase_invalid_during_alloc,($__internal_2_$__cuda_sm10x_tcgen05_guardrail_trap_unallocated_columns_being_dealloced - $__internal_1_$__cuda_sm10x_tcgen05_guardrail_trap_phase_invalid_during_alloc)
$__internal_1_$__cuda_sm10x_tcgen05_guardrail_trap_phase_invalid_during_alloc:
[----:B------:R-:W-:Y:S05]  /*ab20*/  BPT.TRAP 0x1 ;  /* 0x000000040000795c */ /* 0x000fea0000300000 */
[----:B------:R-:W-:-:S04]  /*ab30*/  MOV R3, 0x0 ;  /* 0x0000000000037802 */ /* 0x000fc80000000f00 */
[----:B------:R-:W-:Y:S05]  /*ab40*/  RET.REL.NODEC R2 `(_ZN7cutlass13device_kernelINS_4gemm6kernel13GemmUniversalIN4cute5tupleIJiiiiEEENS1_10collective13CollectiveMmaINS1_35MainloopSm100TmaUmmaWarpSpecializedILi4ELi2ELi2ENS5_IJNS4_1CILi1EEESB_SB_EEEEENS5_IJNSA_ILi128EEENSA_ILi176EEESE_EEEaNS5_IJlSB_lEEEaSH_NS4_8TiledMMAINS4_8MMA_AtomIJNS4_15SM100_MMA_S8_SSIaaiLi128ELi176ELNS4_4UMMA5MajorE0ELSM_0ELNSL_8SaturateE0EEEEEENS4_6LayoutISC_NS5_IJNSA_ILi0EEESR_SR_EEEEENS5_IJNS4_10UnderscoreESU_SU_EEEEENS4_13SM90_TMA_LOADENS4_14ComposedLayoutINS4_7SwizzleILi3ELi4ELi3EEENS4_18smem_ptr_flag_bitsILi8EEENSQ_INS5_IJNSA_ILi8EEESE_EEENS5_IJSE_SB_EEEEEEEvNS4_8identityESX_S17_vS18_EENS_8epilogue10collective18CollectiveEpilogueINS1A_23Sm100TmaWarpSpecializedILi1ELi1ELi176ELb0ELb0EEEJSG_NS5_IJNSQ_ISE_SB_EENSQ_ISF_SB_EEEEEaSH_aSH_NS1A_6fusion15FusionCallbacksIS1E_NS1I_17LinearCombinationIaiaiLNS_15FloatRoundStyleE2EEESG_S1H_JEEENS4_5SM1004TMEM4LOAD26SM100_TMEM_LOAD_32dp32b16xESX_NSY_INSZ_ILi0ELi4ELi3EEES12_NSQ_INS5_IJS13_NSA_ILi16EEEEEENS5_IJS1T_SB_EEEEEEENS4_39AutoVectorizingCopyWithAssumedAlignmentILi128EEENS4_14SM90_TMA_STOREES1X_S1Z_S1Z_EEEvvEEEEvNT_6ParamsE) ;  /* 0xffffff54022c7950 */ /* 0x000fea0003c3ffff */
        .weak           $__internal_2_$__cuda_sm10x_tcgen05_guardrail_trap_unallocated_columns_being_dealloced
        .type           $__internal_2_$__cuda_sm10x_tcgen05_guardrail_trap_unallocated_columns_being_dealloced,@function
        .size           $__internal_2_$__cuda_sm10x_tcgen05_guardrail_trap_unallocated_columns_being_dealloced,(.L_x_130 - $__internal_2_$__cuda_sm10x_tcgen05_guardrail_trap_unallocated_columns_being_dealloced)
$__internal_2_$__cuda_sm10x_tcgen05_guardrail_trap_unallocated_columns_being_dealloced:
[----:B------:R-:W-:Y:S05]  /*ab50*/  BPT.TRAP 0x1 ;  /* 0x000000040000795c */ /* 0x000fea0000300000 */
[----:B------:R-:W-:-:S04]  /*ab60*/  HFMA2 R3, -RZ, RZ, 0, 0 ;  /* 0x00000000ff037431 */ /* 0x000fc800000001ff */
[----:B------:R-:W-:Y:S05]  /*ab70*/  RET.REL.NODEC R2 `(_ZN7cutlass13device_kernelINS_4gemm6kernel13GemmUniversalIN4cute5tupleIJiiiiEEENS1_10collective13CollectiveMmaINS1_35MainloopSm100TmaUmmaWarpSpecializedILi4ELi2ELi2ENS5_IJNS4_1CILi1EEESB_SB_EEEEENS5_IJNSA_ILi128EEENSA_ILi176EEESE_EEEaNS5_IJlSB_lEEEaSH_NS4_8TiledMMAINS4_8MMA_AtomIJNS4_15SM100_MMA_S8_SSIaaiLi128ELi176ELNS4_4UMMA5MajorE0ELSM_0ELNSL_8SaturateE0EEEEEENS4_6LayoutISC_NS5_IJNSA_ILi0EEESR_SR_EEEEENS5_IJNS4_10UnderscoreESU_SU_EEEEENS4_13SM90_TMA_LOADENS4_14ComposedLayoutINS4_7SwizzleILi3ELi4ELi3EEENS4_18smem_ptr_flag_bitsILi8EEENSQ_INS5_IJNSA_ILi8EEESE_EEENS5_IJSE_SB_EEEEEEEvNS4_8identityESX_S17_vS18_EENS_8epilogue10collective18CollectiveEpilogueINS1A_23Sm100TmaWarpSpecializedILi1ELi1ELi176ELb0ELb0EEEJSG_NS5_IJNSQ_ISE_SB_EENSQ_ISF_SB_EEEEEaSH_aSH_NS1A_6fusion15FusionCallbacksIS1E_NS1I_17LinearCombinationIaiaiLNS_15FloatRoundStyleE2EEESG_S1H_JEEENS4_5SM1004TMEM4LOAD26SM100_TMEM_LOAD_32dp32b16xESX_NSY_INSZ_ILi0ELi4ELi3EEES12_NSQ_INS5_IJS13_NSA_ILi16EEEEEENS5_IJS1T_SB_EEEEEEENS4_39AutoVectorizingCopyWithAssumedAlignmentILi128EEENS4_14SM90_TMA_STOREES1X_S1Z_S1Z_EEEvvEEEEvNT_6ParamsE) ;  /* 0xffffff5402207950 */ /* 0x000fea0003c3ffff */
.L_x_129:
[----:B------:R-:W-:-:S00]  /*ab80*/  BRA `(.L_x_129) ;  /* 0xfffffffc00fc7947 */ /* 0x000fc0000383ffff */
[----:B------:R-:W-:-:S00]  /*ab90*/  NOP ;  /* 0x0000000000007918 */ /* 0x000fc00000000000 */
        /* <DEDUP_REMOVED lines=14> */
.L_x_130:


//--------------------- .nv.global.init           --------------------------
	.section	.nv.global.init,"aw",@progbits
.nv.global.init:
	.type		$str$26,@object
	.size		$str$26,($str$25 - $str$26)
$str$26:
        /*0000*/ 	.byte	0x2f, 0x74, 0x6d, 0x70, 0x2f, 0x63, 0x75, 0x74, 0x6c, 0x61, 0x73, 0x73, 0x5f, 0x73, 0x77, 0x65
        /*0010*/ 	.byte	0x65, 0x70, 0x5f, 0x73, 0x72, 0x63, 0x2f, 0x69, 0x6e, 0x63, 0x6c, 0x75, 0x64, 0x65, 0x2f, 0x63
        /*0020*/ 	.byte	0x75, 0x74, 0x65, 0x2f, 0x61, 0x74, 0x6f, 0x6d, 0x2f, 0x63, 0x6f, 0x70, 0x79, 0x5f, 0x74, 0x72
        /*0030*/ 	.byte	0x61, 0x69, 0x74, 0x73, 0x5f, 0x73, 0x6d, 0x31, 0x30, 0x30, 0x2e, 0x68, 0x70, 0x70, 0x00
	.type		$str$25,@object
	.size		$str$25,(__unnamed_1 - $str$25)
$str$25:
        /*003f*/ 	.byte	0x28, 0x28, 0x75, 0x69, 0x6e, 0x74, 0x33, 0x32, 0x5f, 0x74, 0x28, 0x74, 0x68, 0x72, 0x65, 0x61
        /*004f*/ 	.byte	0x64, 0x49, 0x64, 0x78, 0x2e, 0x78, 0x29, 0x20, 0x2f, 0x20, 0x33, 0x32, 0x29, 0x20, 0x25, 0x20
        /*005f*/ 	.byte	0x34, 0x29, 0x20, 0x3d, 0x3d, 0x20, 0x28, 0x28, 0x28, 0x74, 0x6d, 0x65, 0x6d, 0x5f, 0x61, 0x64
        /*006f*/ 	.byte	0x64, 0x72, 0x20, 0x3e, 0x3e, 0x20, 0x31, 0x36, 0x29, 0x20, 0x2f, 0x20, 0x33, 0x32, 0x29, 0x20
        /*007f*/ 	.byte	0x25, 0x20, 0x34, 0x29, 0x00
	.type		__unnamed_1,@object
	.size		__unnamed_1,(.L_1 - __unnamed_1)
__unnamed_1:
        /* <DEDUP_REMOVED lines=37> */
        /*02d4*/ 	.byte	0x74, 0x65, 0x3a, 0x3a, 0x43, 0x3c, 0x30, 0x3e, 0x3e, 0x3e, 0x3e, 0x5d, 0x00
.L_1:


//--------------------- .nv.shared._ZN7cutlass13device_kernelINS_4gemm6kernel13GemmUniversalIN4cute5tupleIJiiiiEEENS1_10collective13CollectiveMmaINS1_35MainloopSm100TmaUmmaWarpSpecializedILi4ELi2ELi2ENS5_IJNS4_1CILi1EEESB_SB_EEEEENS5_IJNSA_ILi128EEENSA_ILi176EEESE_EEEaNS5_IJlSB_lEEEaSH_NS4_8TiledMMAINS4_8MMA_AtomIJNS4_15SM100_MMA_S8_SSIaaiLi128ELi176ELNS4_4UMMA5MajorE0ELSM_0ELNSL_8SaturateE0EEEEEENS4_6LayoutISC_NS5_IJNSA_ILi0EEESR_SR_EEEEENS5_IJNS4_10UnderscoreESU_SU_EEEEENS4_13SM90_TMA_LOADENS4_14ComposedLayoutINS4_7SwizzleILi3ELi4ELi3EEENS4_18smem_ptr_flag_bitsILi8EEENSQ_INS5_IJNSA_ILi8EEESE_EEENS5_IJSE_SB_EEEEEEEvNS4_8identityESX_S17_vS18_EENS_8epilogue10collective18CollectiveEpilogueINS1A_23Sm100TmaWarpSpecializedILi1ELi1ELi176ELb0ELb0EEEJSG_NS5_IJNSQ_ISE_SB_EENSQ_ISF_SB_EEEEEaSH_aSH_NS1A_6fusion15FusionCallbacksIS1E_NS1I_17LinearCombinationIaiaiLNS_15FloatRoundStyleE2EEESG_S1H_JEEENS4_5SM1004TMEM4LOAD26SM100_TMEM_LOAD_32dp32b16xESX_NSY_INSZ_ILi0ELi4ELi3EEES12_NSQ_INS5_IJS13_NSA_ILi16EEEEEENS5_IJS1T_SB_EEEEEEENS4_39AutoVectorizingCopyWithAssumedAlignmentILi128EEENS4_14SM90_TMA_STOREES1X_S1Z_S1Z_EEEvvEEEEvNT_6ParamsE --------------------------
	.section	.nv.shared._ZN7cutlass13device_kernelINS_4gemm6kernel13GemmUniversalIN4cute5tupleIJiiiiEEENS1_10collective13CollectiveMmaINS1_35MainloopSm100TmaUmmaWarpSpecializedILi4ELi2ELi2ENS5_IJNS4_1CILi1EEESB_SB_EEEEENS5_IJNSA_ILi128EEENSA_ILi176EEESE_EEEaNS5_IJlSB_lEEEaSH_NS4_8TiledMMAINS4_8MMA_AtomIJNS4_15SM100_MMA_S8_SSIaaiLi128ELi176ELNS4_4UMMA5MajorE0ELSM_0ELNSL_8SaturateE0EEEEEENS4_6LayoutISC_NS5_IJNSA_ILi0EEESR_SR_EEEEENS5_IJNS4_10UnderscoreESU_SU_EEEEENS4_13SM90_TMA_LOADENS4_14ComposedLayoutINS4_7SwizzleILi3ELi4ELi3EEENS4_18smem_ptr_flag_bitsILi8EEENSQ_INS5_IJNSA_ILi8EEESE_EEENS5_IJSE_SB_EEEEEEEvNS4_8identityESX_S17_vS18_EENS_8epilogue10collective18CollectiveEpilogueINS1A_23Sm100TmaWarpSpecializedILi1ELi1ELi176ELb0ELb0EEEJSG_NS5_IJNSQ_ISE_SB_EENSQ_ISF_SB_EEEEEaSH_aSH_NS1A_6fusion15FusionCallbacksIS1E_NS1I_17LinearCombinationIaiaiLNS_15FloatRoundStyleE2EEESG_S1H_JEEENS4_5SM1004TMEM4LOAD26SM100_TMEM_LOAD_32dp32b16xESX_NSY_INSZ_ILi0ELi4ELi3EEES12_NSQ_INS5_IJS13_NSA_ILi16EEEEEENS5_IJS1T_SB_EEEEEEENS4_39AutoVectorizingCopyWithAssumedAlignmentILi128EEENS4_14SM90_TMA_STOREES1X_S1Z_S1Z_EEEvvEEEEvNT_6ParamsE,"aw",@nobits
	.sectionflags	@""
	.align	16
	.zero		1024


//--------------------- .nv.shared.reserved.0     --------------------------
	.section	.nv.shared.reserved.0,"aw",@nobits
	.weak		__nv_reservedSMEM_offset_0_alias
	.size		__nv_reservedSMEM_offset_0_alias, 0, 64
	.other		__nv_reservedSMEM_offset_0_alias,@"STO_CUDA_RESERVED_SHARED STV_DEFAULT"
__nv_reservedSMEM_offset_0_alias:
	.zero		0
.nv.shared.reserved.0:
	.zero		64
	.weak		__nv_reservedSMEM_tcgen05_partition
	.type		__nv_reservedSMEM_tcgen05_partition,@object
	.size		__nv_reservedSMEM_tcgen05_partition,(.L_0 - __nv_reservedSMEM_tcgen05_partition)
__nv_reservedSMEM_tcgen05_partition:
	.zero		32
.L_0:


//--------------------- .nv.global                --------------------------
	.section	.nv.global,"aw",@nobits
.nv.global:
	.type		_ZN40_INTERNAL_d66214a7_4_k_cu_ad239f30_231154cute1_E,@object
	.size		_ZN40_INTERNAL_d66214a7_4_k_cu_ad239f30_231154cute1_E,(_ZN40_INTERNAL_d66214a7_4_k_cu_ad239f30_231154cuda3std3__45__cpo6cbeginE - _ZN40_INTERNAL_d66214a7_4_k_cu_ad239f30_231154cute1_E)
_ZN40_INTERNAL_d66214a7_4_k_cu_ad239f30_231154cute1_E:
	.zero		1
	.type		_ZN40_INTERNAL_d66214a7_4_k_cu_ad239f30_231154cuda3std3__45__cpo6cbeginE,@object
	.size		_ZN40_INTERNAL_d66214a7_4_k_cu_ad239f30_231154cuda3std3__45__cpo6cbeginE,(_ZN40_INTERNAL_d66214a7_4_k_cu_ad239f30_231154cuda3std3__48in_placeE - _ZN40_INTERNAL_d66214a7_4_k_cu_ad239f30_231154cuda3std3__45__cpo6cbeginE)
_ZN40_INTERNAL_d66214a7_4_k_cu_ad239f30_231154cuda3std3__45__cpo6cbeginE:
	.zero		1
	.type		_ZN40_INTERNAL_d66214a7_4_k_cu_ad239f30_231154cuda3std3__48in_placeE,@object
	.size		_ZN40_INTERNAL_d66214a7_4_k_cu_ad239f30_231154cuda3std3__48in_placeE,(_ZN40_INTERNAL_d66214a7_4_k_cu_ad239f30_231154cuda3std6ranges3__45__cpo9iter_moveE - _ZN40_INTERNAL_d66214a7_4_k_cu_ad239f30_231154cuda3std3__48in_placeE)
_ZN40_INTERNAL_d66214a7_4_k_cu_ad239f30_231154cuda3std3__48in_placeE:
	.zero		1
	.type		_ZN40_INTERNAL_d66214a7_4_k_cu_ad239f30_231154cuda3std6ranges3__45__cpo9iter_moveE,@object
	.size		_ZN40_INTERNAL_d66214a7_4_k_cu_ad239f30_231154cuda3std6ranges3__45__cpo9iter_moveE,(_ZN40_INTERNAL_d66214a7_4_k_cu_ad239f30_231154cuda3std3__45__cpo5beginE - _ZN40_INTERNAL_d66214a7_4_k_cu_ad239f30_231154cuda3std6ranges3__45__cpo9iter_moveE)
_ZN40_INTERNAL_d66214a7_4_k_cu_ad239f30_231154cuda3std6ranges3__45__cpo9iter_moveE:
	.zero		1
	.type		_ZN40_INTERNAL_d66214a7_4_k_cu_ad239f30_231154cuda3std3__45__cpo5beginE,@object
	.size		_ZN40_INTERNAL_d66214a7_4_k_cu_ad239f30_231154cuda3std3__45__cpo5beginE,(_ZN40_INTERNAL_d66214a7_4_k_cu_ad239f30_231154cuda3std3__442_GLOBAL__N__d66214a7_4_k_cu_ad239f30_231156ignoreE - _ZN40_INTERNAL_d66214a7_4_k_cu_ad239f30_231154cuda3std3__45__cpo5beginE)
_ZN40_INTERNAL_d66214a7_4_k_cu_ad239f30_231154cuda3std3__45__cpo5beginE:
	.zero		1
	.type		_ZN40_INTERNAL_d66214a7_4_k_cu_ad239f30_231154cuda3std3__442_GLOBAL__N__d66214a7_4_k_cu_ad239f30_231156ignoreE,@object
	.size		_ZN40_INTERNAL_d66214a7_4_k_cu_ad239f30_231154cuda3std3__442_GLOBAL__N__d66214a7_4_k_cu_ad239f30_231156ignoreE,(_ZN40_INTERNAL_d66214a7_4_k_cu_ad239f30_231154cute7productE - _ZN40_INTERNAL_d66214a7_4_k_cu_ad239f30_231154cuda3std3__442_GLOBAL__N__d66214a7_4_k_cu_ad239f30_231156ignoreE)
_ZN40_INTERNAL_d66214a7_4_k_cu_ad239f30_231154cuda3std3__442_GLOBAL__N__d66214a7_4_k_cu_ad239f30_231156ignoreE:
	.zero		1
	.type		_ZN40_INTERNAL_d66214a7_4_k_cu_ad239f30_231154cute7productE,@object
	.size		_ZN40_INTERNAL_d66214a7_4_k_cu_ad239f30_231154cute7productE,(_ZN40_INTERNAL_d66214a7_4_k_cu_ad239f30_231154cuda3std3__45__cpo3endE - _ZN40_INTERNAL_d66214a7_4_k_cu_ad239f30_231154cute7productE)
_ZN40_INTERNAL_d66214a7_4_k_cu_ad239f30_231154cute7productE:
	.zero		1
	.type		_ZN40_INTERNAL_d66214a7_4_k_cu_ad239f30_231154cuda3std3__45__cpo3endE,@object
	.size		_ZN40_INTERNAL_d66214a7_4_k_cu_ad239f30_231154cuda3std3__45__cpo3endE,(_ZN40_INTERNAL_d66214a7_4_k_cu_ad239f30_231154cuda3std3__419piecewise_constructE - _ZN40_INTERNAL_d66214a7_4_k_cu_ad239f30_231154cuda3std3__45__cpo3endE)
_ZN40_INTERNAL_d66214a7_4_k_cu_ad239f30_231154cuda3std3__45__cpo3endE:
	.zero		1
	.type		_ZN40_INTERNAL_d66214a7_4_k_cu_ad239f30_231154cuda3std3__419piecewise_constructE,@object
	.size		_ZN40_INTERNAL_d66214a7_4_k_cu_ad239f30_231154cuda3std3__419piecewise_constructE,(_ZN40_INTERNAL_d66214a7_4_k_cu_ad239f30_231154cuda3std3__45__cpo4cendE - _ZN40_INTERNAL_d66214a7_4_k_cu_ad239f30_231154cuda3std3__419piecewise_constructE)
_ZN40_INTERNAL_d66214a7_4_k_cu_ad239f30_231154cuda3std3__419piecewise_constructE:
	.zero		1
	.type		_ZN40_INTERNAL_d66214a7_4_k_cu_ad239f30_231154cuda3std3__45__cpo4cendE,@object
	.size		_ZN40_INTERNAL_d66214a7_4_k_cu_ad239f30_231154cuda3std3__45__cpo4cendE,(_ZN40_INTERNAL_d66214a7_4_k_cu_ad239f30_231154cuda3std6ranges3__45__cpo4swapE - _ZN40_INTERNAL_d66214a7_4_k_cu_ad239f30_231154cuda3std3__45__cpo4cendE)
_ZN40_INTERNAL_d66214a7_4_k_cu_ad239f30_231154cuda3std3__45__cpo4cendE:
	.zero		1
	.type		_ZN40_INTERNAL_d66214a7_4_k_cu_ad239f30_231154cuda3std6ranges3__45__cpo4swapE,@object
	.size		_ZN40_INTERNAL_d66214a7_4_k_cu_ad239f30_231154cuda3std6ranges3__45__cpo4swapE,(.L_9 - _ZN40_INTERNAL_d66214a7_4_k_cu_ad239f30_231154cuda3std6ranges3__45__cpo4swapE)
_ZN40_INTERNAL_d66214a7_4_k_cu_ad239f30_231154cuda3std6ranges3__45__cpo4swapE:
	.zero		1
.L_9:


//--------------------- .nv.constant0._ZN7cutlass13device_kernelINS_4gemm6kernel13GemmUniversalIN4cute5tupleIJiiiiEEENS1_10collective13CollectiveMmaINS1_35MainloopSm100TmaUmmaWarpSpecializedILi4ELi2ELi2ENS5_IJNS4_1CILi1EEESB_SB_EEEEENS5_IJNSA_ILi128EEENSA_ILi176EEESE_EEEaNS5_IJlSB_lEEEaSH_NS4_8TiledMMAINS4_8MMA_AtomIJNS4_15SM100_MMA_S8_SSIaaiLi128ELi176ELNS4_4UMMA5MajorE0ELSM_0ELNSL_8SaturateE0EEEEEENS4_6LayoutISC_NS5_IJNSA_ILi0EEESR_SR_EEEEENS5_IJNS4_10UnderscoreESU_SU_EEEEENS4_13SM90_TMA_LOADENS4_14ComposedLayoutINS4_7SwizzleILi3ELi4ELi3EEENS4_18smem_ptr_flag_bitsILi8EEENSQ_INS5_IJNSA_ILi8EEESE_EEENS5_IJSE_SB_EEEEEEEvNS4_8identityESX_S17_vS18_EENS_8epilogue10collective18CollectiveEpilogueINS1A_23Sm100TmaWarpSpecializedILi1ELi1ELi176ELb0ELb0EEEJSG_NS5_IJNSQ_ISE_SB_EENSQ_ISF_SB_EEEEEaSH_aSH_NS1A_6fusion15FusionCallbacksIS1E_NS1I_17LinearCombinationIaiaiLNS_15FloatRoundStyleE2EEESG_S1H_JEEENS4_5SM1004TMEM4LOAD26SM100_TMEM_LOAD_32dp32b16xESX_NSY_INSZ_ILi0ELi4ELi3EEES12_NSQ_INS5_IJS13_NSA_ILi16EEEEEENS5_IJS1T_SB_EEEEEEENS4_39AutoVectorizingCopyWithAssumedAlignmentILi128EEENS4_14SM90_TMA_STOREES1X_S1Z_S1Z_EEEvvEEEEvNT_6ParamsE --------------------------
	.section	.nv.constant0._ZN7cutlass13device_kernelINS_4gemm6kernel13GemmUniversalIN4cute5tupleIJiiiiEEENS1_10collective13CollectiveMmaINS1_35MainloopSm100TmaUmmaWarpSpecializedILi4ELi2ELi2ENS5_IJNS4_1CILi1EEESB_SB_EEEEENS5_IJNSA_ILi128EEENSA_ILi176EEESE_EEEaNS5_IJlSB_lEEEaSH_NS4_8TiledMMAINS4_8MMA_AtomIJNS4_15SM100_MMA_S8_SSIaaiLi128ELi176ELNS4_4UMMA5MajorE0ELSM_0ELNSL_8SaturateE0EEEEEENS4_6LayoutISC_NS5_IJNSA_ILi0EEESR_SR_EEEEENS5_IJNS4_10UnderscoreESU_SU_EEEEENS4_13SM90_TMA_LOADENS4_14ComposedLayoutINS4_7SwizzleILi3ELi4ELi3EEENS4_18smem_ptr_flag_bitsILi8EEENSQ_INS5_IJNSA_ILi8EEESE_EEENS5_IJSE_SB_EEEEEEEvNS4_8identityESX_S17_vS18_EENS_8epilogue10collective18CollectiveEpilogueINS1A_23Sm100TmaWarpSpecializedILi1ELi1ELi176ELb0ELb0EEEJSG_NS5_IJNSQ_ISE_SB_EENSQ_ISF_SB_EEEEEaSH_aSH_NS1A_6fusion15FusionCallbacksIS1E_NS1I_17LinearCombinationIaiaiLNS_15FloatRoundStyleE2EEESG_S1H_JEEENS4_5SM1004TMEM4LOAD26SM100_TMEM_LOAD_32dp32b16xESX_NSY_INSZ_ILi0ELi4ELi3EEES12_NSQ_INS5_IJS13_NSA_ILi16EEEEEENS5_IJS1T_SB_EEEEEEENS4_39AutoVectorizingCopyWithAssumedAlignmentILi128EEENS4_14SM90_TMA_STOREES1X_S1Z_S1Z_EEEvvEEEEvNT_6ParamsE,"a",@progbits
	.sectionflags	@""
	.align	4
.nv.constant0._ZN7cutlass13device_kernelINS_4gemm6kernel13GemmUniversalIN4cute5tupleIJiiiiEEENS1_10collective13CollectiveMmaINS1_35MainloopSm100TmaUmmaWarpSpecializedILi4ELi2ELi2ENS5_IJNS4_1CILi1EEESB_SB_EEEEENS5_IJNSA_ILi128EEENSA_ILi176EEESE_EEEaNS5_IJlSB_lEEEaSH_NS4_8TiledMMAINS4_8MMA_AtomIJNS4_15SM100_MMA_S8_SSIaaiLi128ELi176ELNS4_4UMMA5MajorE0ELSM_0ELNSL_8SaturateE0EEEEEENS4_6LayoutISC_NS5_IJNSA_ILi0EEESR_SR_EEEEENS5_IJNS4_10UnderscoreESU_SU_EEEEENS4_13SM90_TMA_LOADENS4_14ComposedLayoutINS4_7SwizzleILi3ELi4ELi3EEENS4_18smem_ptr_flag_bitsILi8EEENSQ_INS5_IJNSA_ILi8EEESE_EEENS5_IJSE_SB_EEEEEEEvNS4_8identityESX_S17_vS18_EENS_8epilogue10collective18CollectiveEpilogueINS1A_23Sm100TmaWarpSpecializedILi1ELi1ELi176ELb0ELb0EEEJSG_NS5_IJNSQ_ISE_SB_EENSQ_ISF_SB_EEEEEaSH_aSH_NS1A_6fusion15FusionCallbacksIS1E_NS1I_17LinearCombinationIaiaiLNS_15FloatRoundStyleE2EEESG_S1H_JEEENS4_5SM1004TMEM4LOAD26SM100_TMEM_LOAD_32dp32b16xESX_NSY_INSZ_ILi0ELi4ELi3EEES12_NSQ_INS5_IJS13_NSA_ILi16EEEEEENS5_IJS1T_SB_EEEEEEENS4_39AutoVectorizingCopyWithAssumedAlignmentILi128EEENS4_14SM90_TMA_STOREES1X_S1Z_S1Z_EEEvvEEEEvNT_6ParamsE:
	.zero		2944


//--------------------- SYMBOLS --------------------------

	.type		.nv.reservedSmem.offset0,@object
	.size		.nv.reservedSmem.offset0,0x4
	.type		.nv.reservedSmem.cap,@object
	.size		.nv.reservedSmem.cap,0x4
	.type		__assertfail,@function
